// auto-generated by cutlass_sweep.conv — config: {"arch": "sm_100", "cluster_m": 1, "cluster_n": 1, "conv_kind": "fprop", "dtype": "fp16", "ndim": 3, "tile_k": 64, "tile_m": 128, "tile_n": 64}
#include "cutlass/cutlass.h"
#include "cute/tensor.hpp"
#include "cutlass/kernel_hardware_info.hpp"
#include "cutlass/conv/convolution.h"
#include "cutlass/conv/dispatch_policy.hpp"
#include "cutlass/conv/collective/collective_builder.hpp"
#include "cutlass/conv/kernel/conv_universal.hpp"
#include "cutlass/conv/device/conv_universal_adapter.hpp"
#include "cutlass/epilogue/collective/collective_builder.hpp"

using namespace cute;
using Elem = cutlass::half_t;
using Acc  = float;
using LayoutAB = cutlass::layout::TensorNDHWC;
using LayoutC  = cutlass::layout::TensorNDHWC;
constexpr auto ConvOp = cutlass::conv::Operator::kFprop;
using TileShape    = Shape<_128, _64, Shape<_64>>;
using ClusterShape = Shape<_1, _1, _1>;

using CollectiveEpilogue = typename cutlass::epilogue::collective::CollectiveBuilder<
    cutlass::arch::Sm100, cutlass::arch::OpClassTensorOp,
    TileShape, ClusterShape,
    cutlass::epilogue::collective::EpilogueTileAuto,
    Acc, Acc,
    Elem, LayoutC, 128 / cutlass::sizeof_bits<Elem>::value,
    Elem, LayoutC, 128 / cutlass::sizeof_bits<Elem>::value,
    cutlass::epilogue::collective::EpilogueScheduleAuto
  >::CollectiveOp;

using CollectiveMainloop = typename cutlass::conv::collective::CollectiveBuilder<
    cutlass::arch::Sm100, cutlass::arch::OpClassTensorOp, ConvOp,
    Elem, LayoutAB, 128 / cutlass::sizeof_bits<Elem>::value,
    Elem, LayoutAB, 128 / cutlass::sizeof_bits<Elem>::value,
    Acc,
    TileShape, ClusterShape,
    cutlass::conv::collective::StageCountAutoCarveout<
        static_cast<int>(sizeof(typename CollectiveEpilogue::SharedStorage))>,
    cutlass::conv::collective::KernelScheduleAuto
  >::CollectiveOp;

using ProblemShape = cutlass::conv::ConvProblemShape<
    ConvOp, CollectiveMainloop::DispatchPolicy::NumSpatialDimensions>;
using ConvKernel = cutlass::conv::kernel::ConvUniversal<
    ProblemShape, CollectiveMainloop, CollectiveEpilogue>;
using Conv = cutlass::conv::device::ConvUniversalAdapter<ConvKernel>;

auto* _anchor = &cutlass::device_kernel<ConvKernel>;


// ===== COMPILED SASS (sm_100a) =====

	.target	sm_100a

	.elftype	@"ET_EXEC"


//--------------------- .note.nv.tkinfo           --------------------------
	.section	.note.nv.tkinfo,"",@"SHT_NOTE"
	.sectionflags	@"SHF_NOTE_NV_TKINFO"
	.tkinfo
        /*0018*/ 	.word	0x00000002
        /*0030*/ 	.string	""
        /*0030*/ 	.string	"ptxas"
        /*0030*/ 	.string	"Cuda compilation tools, release 13.0, V13.0.88"
        /*0030*/ 	.string	"Build cuda_13.0.r13.0/compiler.36424714_0"
        /*0030*/ 	.string	"-arch sm_100a -m 64 "



//--------------------- .note.nv.cuinfo           --------------------------
	.section	.note.nv.cuinfo,"",@"SHT_NOTE"
	.sectionflags	@"SHF_NOTE_NV_CUINFO"
        /*0018*/ 	.short	0x0002
        /*001a*/ 	.short	0x0064
        /*001c*/ 	.short	0x0082
	.zero		2


//--------------------- .nv.info                  --------------------------
	.section	.nv.info,"",@"SHT_CUDA_INFO"
	.align	4


	//----- nvinfo : EIATTR_REGCOUNT
	.align		4
        /*0000*/ 	.byte	0x04, 0x2f
        /*0002*/ 	.short	(.L_19 - .L_18)
	.align		4
.L_18:
        /*0004*/ 	.word	index@(_ZN7cutlass13device_kernelINS_4conv6kernel13ConvUniversalINS1_16ConvProblemShapeILNS1_8OperatorE0ELi3EEENS1_10collective14CollectiveConvINS1_47MainloopSm100TmaUmmaWarpSpecializedImplicitGemmILS5_0ELi8ELi3ELi1ELi2EN4cute5tupleIJNSA_1CILi1EEESD_SD_EEEEENSB_IJNSC_ILi128EEENSC_ILi64EEENSB_IJSH_EEEEEENS_6half_tESK_NSA_8TiledMMAINSA_8MMA_AtomIJNSA_20SM100_MMA_F16BF16_SSISK_SK_fLi128ELi64ELNSA_4UMMA5MajorE0ELSP_0ELNSO_7ScaleInE0ELSQ_0EEEEEENSA_6LayoutISE_NSB_IJNSC_ILi0EEESU_SU_EEEEENSB_IJNSA_10UnderscoreESX_SX_EEEEENS7_6detail27Sm100ImplicitGemmTileTraitsINSA_20SM90_TMA_LOAD_IM2COLENSA_14ComposedLayoutINSA_7SwizzleILi3ELi4ELi3EEENSA_18smem_ptr_flag_bitsILi16EEENST_INSB_IJNSC_ILi8EEESH_EEENSB_IJSH_SD_EEEEEEEvEENS11_INSA_13SM90_TMA_LOADES1C_vEEEENS_8epilogue10collective18CollectiveEpilogueINS1H_23Sm100TmaWarpSpecializedILi3ELi2ELi32ELb1ELb0EEEJSJ_NSB_IJNST_ISG_SD_EENST_INSC_ILi32EEESD_EEEEESK_NSB_IJNSB_IJllllEEESD_SU_EEESK_S1R_NS1H_6fusion15FusionCallbacksIS1L_NS1S_17LinearCombinationISK_fSK_fLNS_15FloatRoundStyleE2EEESJ_S1P_JEEENSA_5SM1004TMEM4LOAD26SM100_TMEM_LOAD_32dp32b32xES12_NS13_INS14_ILi2ELi4ELi3EEES17_NST_INSB_IJS18_S1N_EEENSB_IJS1N_SD_EEEEEEENSA_39AutoVectorizingCopyWithAssumedAlignmentILi128EEENSA_21SM90_TMA_STORE_IM2COLES26_S28_S28_EEEvvEEEEvNT_6ParamsE)
        /*0008*/ 	.word	0x0000007f


	//----- nvinfo : EIATTR_FRAME_SIZE
	.align		4
.L_19:
        /*000c*/ 	.byte	0x04, 0x11
        /*000e*/ 	.short	(.L_21 - .L_20)
	.align		4
.L_20:
        /*0010*/ 	.word	index@($__internal_2_$__cuda_sm10x_tcgen05_guardrail_trap_unallocated_columns_being_dealloced)
        /*0014*/ 	.word	0x00000008


	//----- nvinfo : EIATTR_FRAME_SIZE
	.align		4
.L_21:
        /*0018*/ 	.byte	0x04, 0x11
        /*001a*/ 	.short	(.L_23 - .L_22)
	.align		4
.L_22:
        /*001c*/ 	.word	index@($__internal_1_$__cuda_sm10x_tcgen05_guardrail_trap_phase_invalid_during_alloc)
        /*0020*/ 	.word	0x00000008


	//----- nvinfo : EIATTR_FRAME_SIZE
	.align		4
.L_23:
        /*0024*/ 	.byte	0x04, 0x11
        /*0026*/ 	.short	(.L_25 - .L_24)
	.align		4
.L_24:
        /*0028*/ 	.word	index@($__internal_0_$__cuda_sm10x_tcgen05_guardrail_trap_col_being_dealloced_not_returned_by_alloc)
        /*002c*/ 	.word	0x00000008


	//----- nvinfo : EIATTR_FRAME_SIZE
	.align		4
.L_25:
        /*0030*/ 	.byte	0x04, 0x11
        /*0032*/ 	.short	(.L_27 - .L_26)
	.align		4
.L_26:
        /*0034*/ 	.word	index@(_ZN7cutlass13device_kernelINS_4conv6kernel13ConvUniversalINS1_16ConvProblemShapeILNS1_8OperatorE0ELi3EEENS1_10collective14CollectiveConvINS1_47MainloopSm100TmaUmmaWarpSpecializedImplicitGemmILS5_0ELi8ELi3ELi1ELi2EN4cute5tupleIJNSA_1CILi1EEESD_SD_EEEEENSB_IJNSC_ILi128EEENSC_ILi64EEENSB_IJSH_EEEEEENS_6half_tESK_NSA_8TiledMMAINSA_8MMA_AtomIJNSA_20SM100_MMA_F16BF16_SSISK_SK_fLi128ELi64ELNSA_4UMMA5MajorE0ELSP_0ELNSO_7ScaleInE0ELSQ_0EEEEEENSA_6LayoutISE_NSB_IJNSC_ILi0EEESU_SU_EEEEENSB_IJNSA_10UnderscoreESX_SX_EEEEENS7_6detail27Sm100ImplicitGemmTileTraitsINSA_20SM90_TMA_LOAD_IM2COLENSA_14ComposedLayoutINSA_7SwizzleILi3ELi4ELi3EEENSA_18smem_ptr_flag_bitsILi16EEENST_INSB_IJNSC_ILi8EEESH_EEENSB_IJSH_SD_EEEEEEEvEENS11_INSA_13SM90_TMA_LOADES1C_vEEEENS_8epilogue10collective18CollectiveEpilogueINS1H_23Sm100TmaWarpSpecializedILi3ELi2ELi32ELb1ELb0EEEJSJ_NSB_IJNST_ISG_SD_EENST_INSC_ILi32EEESD_EEEEESK_NSB_IJNSB_IJllllEEESD_SU_EEESK_S1R_NS1H_6fusion15FusionCallbacksIS1L_NS1S_17LinearCombinationISK_fSK_fLNS_15FloatRoundStyleE2EEESJ_S1P_JEEENSA_5SM1004TMEM4LOAD26SM100_TMEM_LOAD_32dp32b32xES12_NS13_INS14_ILi2ELi4ELi3EEES17_NST_INSB_IJS18_S1N_EEENSB_IJS1N_SD_EEEEEEENSA_39AutoVectorizingCopyWithAssumedAlignmentILi128EEENSA_21SM90_TMA_STORE_IM2COLES26_S28_S28_EEEvvEEEEvNT_6ParamsE)
        /*0038*/ 	.word	0x00000008


	//----- nvinfo : EIATTR_MIN_STACK_SIZE
	.align		4
.L_27:
        /*003c*/ 	.byte	0x04, 0x12
        /*003e*/ 	.short	(.L_29 - .L_28)
	.align		4
.L_28:
        /*0040*/ 	.word	index@(_ZN7cutlass13device_kernelINS_4conv6kernel13ConvUniversalINS1_16ConvProblemShapeILNS1_8OperatorE0ELi3EEENS1_10collective14CollectiveConvINS1_47MainloopSm100TmaUmmaWarpSpecializedImplicitGemmILS5_0ELi8ELi3ELi1ELi2EN4cute5tupleIJNSA_1CILi1EEESD_SD_EEEEENSB_IJNSC_ILi128EEENSC_ILi64EEENSB_IJSH_EEEEEENS_6half_tESK_NSA_8TiledMMAINSA_8MMA_AtomIJNSA_20SM100_MMA_F16BF16_SSISK_SK_fLi128ELi64ELNSA_4UMMA5MajorE0ELSP_0ELNSO_7ScaleInE0ELSQ_0EEEEEENSA_6LayoutISE_NSB_IJNSC_ILi0EEESU_SU_EEEEENSB_IJNSA_10UnderscoreESX_SX_EEEEENS7_6detail27Sm100ImplicitGemmTileTraitsINSA_20SM90_TMA_LOAD_IM2COLENSA_14ComposedLayoutINSA_7SwizzleILi3ELi4ELi3EEENSA_18smem_ptr_flag_bitsILi16EEENST_INSB_IJNSC_ILi8EEESH_EEENSB_IJSH_SD_EEEEEEEvEENS11_INSA_13SM90_TMA_LOADES1C_vEEEENS_8epilogue10collective18CollectiveEpilogueINS1H_23Sm100TmaWarpSpecializedILi3ELi2ELi32ELb1ELb0EEEJSJ_NSB_IJNST_ISG_SD_EENST_INSC_ILi32EEESD_EEEEESK_NSB_IJNSB_IJllllEEESD_SU_EEESK_S1R_NS1H_6fusion15FusionCallbacksIS1L_NS1S_17LinearCombinationISK_fSK_fLNS_15FloatRoundStyleE2EEESJ_S1P_JEEENSA_5SM1004TMEM4LOAD26SM100_TMEM_LOAD_32dp32b32xES12_NS13_INS14_ILi2ELi4ELi3EEES17_NST_INSB_IJS18_S1N_EEENSB_IJS1N_SD_EEEEEEENSA_39AutoVectorizingCopyWithAssumedAlignmentILi128EEENSA_21SM90_TMA_STORE_IM2COLES26_S28_S28_EEEvvEEEEvNT_6ParamsE)
        /*0044*/ 	.word	0x00000008
.L_29:


//--------------------- .nv.compat                --------------------------
	.section	.nv.compat,"",@"SHT_CUDA_COMPAT_INFO"
	.align	4
        /*0000*/ 	.byte	0x02, 0x09, 0x01, 0x00, 0x02, 0x02, 0x02, 0x00, 0x02, 0x05, 0x05, 0x00, 0x03, 0x07, 0x01, 0x01
        /*0010*/ 	.byte	0x02, 0x03, 0x01, 0x00, 0x02, 0x06, 0x01, 0x00, 0x04, 0x0b, 0x08, 0x00, 0x09, 0x00, 0x00, 0x00
        /*0020*/ 	.byte	0x00, 0x00, 0x00, 0x00


//--------------------- .nv.info._ZN7cutlass13device_kernelINS_4conv6kernel13ConvUniversalINS1_16ConvProblemShapeILNS1_8OperatorE0ELi3EEENS1_10collective14CollectiveConvINS1_47MainloopSm100TmaUmmaWarpSpecializedImplicitGemmILS5_0ELi8ELi3ELi1ELi2EN4cute5tupleIJNSA_1CILi1EEESD_SD_EEEEENSB_IJNSC_ILi128EEENSC_ILi64EEENSB_IJSH_EEEEEENS_6half_tESK_NSA_8TiledMMAINSA_8MMA_AtomIJNSA_20SM100_MMA_F16BF16_SSISK_SK_fLi128ELi64ELNSA_4UMMA5MajorE0ELSP_0ELNSO_7ScaleInE0ELSQ_0EEEEEENSA_6LayoutISE_NSB_IJNSC_ILi0EEESU_SU_EEEEENSB_IJNSA_10UnderscoreESX_SX_EEEEENS7_6detail27Sm100ImplicitGemmTileTraitsINSA_20SM90_TMA_LOAD_IM2COLENSA_14ComposedLayoutINSA_7SwizzleILi3ELi4ELi3EEENSA_18smem_ptr_flag_bitsILi16EEENST_INSB_IJNSC_ILi8EEESH_EEENSB_IJSH_SD_EEEEEEEvEENS11_INSA_13SM90_TMA_LOADES1C_vEEEENS_8epilogue10collective18CollectiveEpilogueINS1H_23Sm100TmaWarpSpecializedILi3ELi2ELi32ELb1ELb0EEEJSJ_NSB_IJNST_ISG_SD_EENST_INSC_ILi32EEESD_EEEEESK_NSB_IJNSB_IJllllEEESD_SU_EEESK_S1R_NS1H_6fusion15FusionCallbacksIS1L_NS1S_17LinearCombinationISK_fSK_fLNS_15FloatRoundStyleE2EEESJ_S1P_JEEENSA_5SM1004TMEM4LOAD26SM100_TMEM_LOAD_32dp32b32xES12_NS13_INS14_ILi2ELi4ELi3EEES17_NST_INSB_IJS18_S1N_EEENSB_IJS1N_SD_EEEEEEENSA_39AutoVectorizingCopyWithAssumedAlignmentILi128EEENSA_21SM90_TMA_STORE_IM2COLES26_S28_S28_EEEvvEEEEvNT_6ParamsE --------------------------
	.section	.nv.info._ZN7cutlass13device_kernelINS_4conv6kernel13ConvUniversalINS1_16ConvProblemShapeILNS1_8OperatorE0ELi3EEENS1_10collective14CollectiveConvINS1_47MainloopSm100TmaUmmaWarpSpecializedImplicitGemmILS5_0ELi8ELi3ELi1ELi2EN4cute5tupleIJNSA_1CILi1EEESD_SD_EEEEENSB_IJNSC_ILi128EEENSC_ILi64EEENSB_IJSH_EEEEEENS_6half_tESK_NSA_8TiledMMAINSA_8MMA_AtomIJNSA_20SM100_MMA_F16BF16_SSISK_SK_fLi128ELi64ELNSA_4UMMA5MajorE0ELSP_0ELNSO_7ScaleInE0ELSQ_0EEEEEENSA_6LayoutISE_NSB_IJNSC_ILi0EEESU_SU_EEEEENSB_IJNSA_10UnderscoreESX_SX_EEEEENS7_6detail27Sm100ImplicitGemmTileTraitsINSA_20SM90_TMA_LOAD_IM2COLENSA_14ComposedLayoutINSA_7SwizzleILi3ELi4ELi3EEENSA_18smem_ptr_flag_bitsILi16EEENST_INSB_IJNSC_ILi8EEESH_EEENSB_IJSH_SD_EEEEEEEvEENS11_INSA_13SM90_TMA_LOADES1C_vEEEENS_8epilogue10collective18CollectiveEpilogueINS1H_23Sm100TmaWarpSpecializedILi3ELi2ELi32ELb1ELb0EEEJSJ_NSB_IJNST_ISG_SD_EENST_INSC_ILi32EEESD_EEEEESK_NSB_IJNSB_IJllllEEESD_SU_EEESK_S1R_NS1H_6fusion15FusionCallbacksIS1L_NS1S_17LinearCombinationISK_fSK_fLNS_15FloatRoundStyleE2EEESJ_S1P_JEEENSA_5SM1004TMEM4LOAD26SM100_TMEM_LOAD_32dp32b32xES12_NS13_INS14_ILi2ELi4ELi3EEES17_NST_INSB_IJS18_S1N_EEENSB_IJS1N_SD_EEEEEEENSA_39AutoVectorizingCopyWithAssumedAlignmentILi128EEENSA_21SM90_TMA_STORE_IM2COLES26_S28_S28_EEEvvEEEEvNT_6ParamsE,"",@"SHT_CUDA_INFO"
	.sectionflags	@""
	.align	4


	//----- nvinfo : EIATTR_CUDA_API_VERSION
	.align		4
        /*0000*/ 	.byte	0x04, 0x37
        /*0002*/ 	.short	(.L_31 - .L_30)
.L_30:
        /*0004*/ 	.word	0x00000082


	//----- nvinfo : EIATTR_KPARAM_INFO
	.align		4
.L_31:
        /*0008*/ 	.byte	0x04, 0x17
        /*000a*/ 	.short	(.L_33 - .L_32)
.L_32:
        /*000c*/ 	.word	0x00000000
        /*0010*/ 	.short	0x0000
        /*0012*/ 	.short	0x0000
        /*0014*/ 	.byte	0x00, 0xf0, 0x01, 0x24


	//----- nvinfo : EIATTR_AT_ENTRY_FRAGMENTS
	.align		4
.L_33:
        /*0018*/ 	.byte	0x04, 0x4f
        /*001a*/ 	.short	(.L_35 - .L_34)


	//   ....[0]....
.L_34:
        /*001c*/ 	.word	0x00000006


	//----- nvinfo : EIATTR_RESERVED_SMEM_USED
	.align		4
.L_35:
        /*0020*/ 	.byte	0x01, 0x41
	.zero		2


	//----- nvinfo : EIATTR_SPARSE_MMA_MASK
	.align		4
        /*0024*/ 	.byte	0x03, 0x50
        /*0026*/ 	.short	0x0000


	//----- nvinfo : EIATTR_TCGEN05_1CTA_USED
	.align		4
        /*0028*/ 	.byte	0x01, 0x51
	.zero		2


	//----- nvinfo : EIATTR_MAXREG_COUNT
	.align		4
        /*002c*/ 	.byte	0x03, 0x1b
        /*002e*/ 	.short	0x00ff


	//----- nvinfo : EIATTR_NUM_BARRIERS
	.align		4
        /*0030*/ 	.byte	0x02, 0x4c
        /*0032*/ 	.byte	0x07
	.zero		1


	//----- nvinfo : EIATTR_EXTERNS
	.align		4
        /*0034*/ 	.byte	0x04, 0x0f
        /*0036*/ 	.short	(.L_37 - .L_36)


	//   ....[0]....
	.align		4
.L_36:
        /*0038*/ 	.word	index@(__assertfail)


	//----- nvinfo : EIATTR_MERCURY_ISA_VERSION
	.align		4
.L_37:
        /*003c*/ 	.byte	0x03, 0x5f
        /*003e*/ 	.short	0x0101


	//----- nvinfo : EIATTR_INT_WARP_WIDE_INSTR_OFFSETS
	.align		4
        /*0040*/ 	.byte	0x04, 0x31
        /*0042*/ 	.short	(.L_39 - .L_38)


	//   ....[0]....
.L_38:
        /*0044*/ 	.word	0x00003ea0


	//   ....[1]....
        /*0048*/ 	.word	0x00003ec0


	//   ....[2]....
        /*004c*/ 	.word	0x00003ef0


	//   ....[3]....
        /*0050*/ 	.word	0x00004bf0


	//   ....[4]....
        /*0054*/ 	.word	0x00004d10


	//   ....[5]....
        /*0058*/ 	.word	0x00004ec0


	//   ....[6]....
        /*005c*/ 	.word	0x00004f20


	//----- nvinfo : EIATTR_COOP_GROUP_MASK_REGIDS
	.align		4
.L_39:
        /*0060*/ 	.byte	0x04, 0x29
        /*0062*/ 	.short	(.L_41 - .L_40)


	//   ....[0]....
.L_40:
        /*0064*/ 	.word	0xffffffff


	//   ....[1]....
        /*0068*/ 	.word	0xffffffff


	//   ....[2]....
        /*006c*/ 	.word	0xffffffff


	//   ....[3]....
        /*0070*/ 	.word	0xffffffff


	//   ....[4]....
        /*0074*/ 	.word	0xffffffff


	//   ....[5]....
        /*0078*/ 	.word	0xffffffff


	//   ....[6]....
        /*007c*/ 	.word	0xffffffff


	//   ....[7]....
        /*0080*/ 	.word	0xffffffff


	//   ....[8]....
        /*0084*/ 	.word	0xffffffff


	//   ....[9]....
        /*0088*/ 	.word	0xffffffff


	//   ....[10]....
        /*008c*/ 	.word	0xffffffff


	//   ....[11]....
        /*0090*/ 	.word	0xffffffff


	//----- nvinfo : EIATTR_COOP_GROUP_INSTR_OFFSETS
	.align		4
.L_41:
        /*0094*/ 	.byte	0x04, 0x28
        /*0096*/ 	.short	(.L_43 - .L_42)


	//   ....[0]....
.L_42:
        /*0098*/ 	.word	0x00000090


	//   ....[1]....
        /*009c*/ 	.word	0x00000520


	//   ....[2]....
        /*00a0*/ 	.word	0x00000710


	//   ....[3]....
        /*00a4*/ 	.word	0x00000890


	//   ....[4]....
        /*00a8*/ 	.word	0x00000990


	//   ....[5]....
        /*00ac*/ 	.word	0x00000ae0


	//   ....[6]....
        /*00b0*/ 	.word	0x00002300


	//   ....[7]....
        /*00b4*/ 	.word	0x000031e0


	//   ....[8]....
        /*00b8*/ 	.word	0x000033f0


	//   ....[9]....
        /*00bc*/ 	.word	0x00003420


	//   ....[10]....
        /*00c0*/ 	.word	0x00003d80


	//   ....[11]....
        /*00c4*/ 	.word	0x00003fc0


	//----- nvinfo : EIATTR_VRC_CTA_INIT_COUNT
	.align		4
.L_43:
        /*00c8*/ 	.byte	0x02, 0x4a
        /*00ca*/ 	.byte	0x80
	.zero		1


	//----- nvinfo : EIATTR_SYSCALL_OFFSETS
	.align		4
        /*00cc*/ 	.byte	0x04, 0x46
        /*00ce*/ 	.short	(.L_45 - .L_44)


	//   ....[0]....
.L_44:
        /*00d0*/ 	.word	0x00005c80


	//   ....[1]....
        /*00d4*/ 	.word	0x00005d70


	//   ....[2]....
        /*00d8*/ 	.word	0x00006750


	//   ....[3]....
        /*00dc*/ 	.word	0x00007470


	//----- nvinfo : EIATTR_MBARRIER_INSTR_OFFSETS
	.align		4
.L_45:
        /*00e0*/ 	.byte	0x04, 0x39
        /*00e2*/ 	.short	(.L_47 - .L_46)


	//   ....[0]....
.L_46:
        /*00e4*/ 	.word	0x00000600
        /*00e8*/ 	.word	0x000000ff
        /*00ec*/ 	.word	0x00000000
        /*00f0*/ 	.short	0x0100
        /*00f2*/ 	.byte	0x04
	.zero		1


	//   ....[1]....
        /*00f4*/ 	.word	0x00000610
        /*00f8*/ 	.word	0x000000ff
        /*00fc*/ 	.word	0x00000040
        /*0100*/ 	.short	0x0100
        /*0102*/ 	.byte	0x04
	.zero		1


	//   ....[2]....
        /*0104*/ 	.word	0x00000620
        /*0108*/ 	.word	0x000000ff
        /*010c*/ 	.word	0x00000008
        /*0110*/ 	.short	0x0100
        /*0112*/ 	.byte	0x04
	.zero		1


	//   ....[3]....
        /*0114*/ 	.word	0x00000630
        /*0118*/ 	.word	0x000000ff
        /*011c*/ 	.word	0x00000048
        /*0120*/ 	.short	0x0100
        /*0122*/ 	.byte	0x04
	.zero		1


	//   ....[4]....
        /*0124*/ 	.word	0x00000640
        /*0128*/ 	.word	0x000000ff
        /*012c*/ 	.word	0x00000010
        /*0130*/ 	.short	0x0100
        /*0132*/ 	.byte	0x04
	.zero		1


	//   ....[5]....
        /*0134*/ 	.word	0x00000650
        /*0138*/ 	.word	0x000000ff
        /*013c*/ 	.word	0x00000050
        /*0140*/ 	.short	0x0100
        /*0142*/ 	.byte	0x04
	.zero		1


	//   ....[6]....
        /*0144*/ 	.word	0x00000660
        /*0148*/ 	.word	0x000000ff
        /*014c*/ 	.word	0x00000018
        /*0150*/ 	.short	0x0100
        /*0152*/ 	.byte	0x04
	.zero		1


	//   ....[7]....
        /*0154*/ 	.word	0x00000670
        /*0158*/ 	.word	0x000000ff
        /*015c*/ 	.word	0x00000058
        /*0160*/ 	.short	0x0100
        /*0162*/ 	.byte	0x04
	.zero		1


	//   ....[8]....
        /*0164*/ 	.word	0x00000680
        /*0168*/ 	.word	0x000000ff
        /*016c*/ 	.word	0x00000020
        /*0170*/ 	.short	0x0100
        /*0172*/ 	.byte	0x04
	.zero		1


	//   ....[9]....
        /*0174*/ 	.word	0x00000690
        /*0178*/ 	.word	0x000000ff
        /*017c*/ 	.word	0x00000060
        /*0180*/ 	.short	0x0100
        /*0182*/ 	.byte	0x04
	.zero		1


	//   ....[10]....
        /*0184*/ 	.word	0x000006a0
        /*0188*/ 	.word	0x000000ff
        /*018c*/ 	.word	0x00000028
        /*0190*/ 	.short	0x0100
        /*0192*/ 	.byte	0x04
	.zero		1


	//   ....[11]....
        /*0194*/ 	.word	0x000006b0
        /*0198*/ 	.word	0x000000ff
        /*019c*/ 	.word	0x00000068
        /*01a0*/ 	.short	0x0100
        /*01a2*/ 	.byte	0x04
	.zero		1


	//   ....[12]....
        /*01a4*/ 	.word	0x000006c0
        /*01a8*/ 	.word	0x000000ff
        /*01ac*/ 	.word	0x00000030
        /*01b0*/ 	.short	0x0100
        /*01b2*/ 	.byte	0x04
	.zero		1


	//   ....[13]....
        /*01b4*/ 	.word	0x000006d0
        /*01b8*/ 	.word	0x000000ff
        /*01bc*/ 	.word	0x00000070
        /*01c0*/ 	.short	0x0100
        /*01c2*/ 	.byte	0x04
	.zero		1


	//   ....[14]....
        /*01c4*/ 	.word	0x000006e0
        /*01c8*/ 	.word	0x000000ff
        /*01cc*/ 	.word	0x00000038
        /*01d0*/ 	.short	0x0100
        /*01d2*/ 	.byte	0x04
	.zero		1


	//   ....[15]....
        /*01d4*/ 	.word	0x000006f0
        /*01d8*/ 	.word	0x000000ff
        /*01dc*/ 	.word	0x00000078
        /*01e0*/ 	.short	0x0100
        /*01e2*/ 	.byte	0x04
	.zero		1


	//   ....[16]....
        /*01e4*/ 	.word	0x00000820
        /*01e8*/ 	.word	0x000000ff
        /*01ec*/ 	.word	0x00000080
        /*01f0*/ 	.short	0x0100
        /*01f2*/ 	.byte	0x04
	.zero		1


	//   ....[17]....
        /*01f4*/ 	.word	0x00000830
        /*01f8*/ 	.word	0x000000ff
        /*01fc*/ 	.word	0x00000098
        /*0200*/ 	.short	0x0100
        /*0202*/ 	.byte	0x04
	.zero		1


	//   ....[18]....
        /*0204*/ 	.word	0x00000840
        /*0208*/ 	.word	0x000000ff
        /*020c*/ 	.word	0x00000088
        /*0210*/ 	.short	0x0100
        /*0212*/ 	.byte	0x04
	.zero		1


	//   ....[19]....
        /*0214*/ 	.word	0x00000850
        /*0218*/ 	.word	0x000000ff
        /*021c*/ 	.word	0x000000a0
        /*0220*/ 	.short	0x0100
        /*0222*/ 	.byte	0x04
	.zero		1


	//   ....[20]....
        /*0224*/ 	.word	0x00000860
        /*0228*/ 	.word	0x000000ff
        /*022c*/ 	.word	0x00000090
        /*0230*/ 	.short	0x0100
        /*0232*/ 	.byte	0x04
	.zero		1


	//   ....[21]....
        /*0234*/ 	.word	0x00000870
        /*0238*/ 	.word	0x000000ff
        /*023c*/ 	.word	0x000000a8
        /*0240*/ 	.short	0x0100
        /*0242*/ 	.byte	0x04
	.zero		1


	//   ....[22]....
        /*0244*/ 	.word	0x00000960
        /*0248*/ 	.word	0x000000ff
        /*024c*/ 	.word	0x000000b0
        /*0250*/ 	.short	0x0100
        /*0252*/ 	.byte	0x06
	.zero		1


	//   ....[23]....
        /*0254*/ 	.word	0x00000970
        /*0258*/ 	.word	0x000000ff
        /*025c*/ 	.word	0x000000b8
        /*0260*/ 	.short	0x0100
        /*0262*/ 	.byte	0x06
	.zero		1


	//   ....[24]....
        /*0264*/ 	.word	0x00000ab0
        /*0268*/ 	.word	0x000000ff
        /*026c*/ 	.word	0x000000c0
        /*0270*/ 	.short	0x0100
        /*0272*/ 	.byte	0x06
	.zero		1


	//   ....[25]....
        /*0274*/ 	.word	0x00000ac0
        /*0278*/ 	.word	0x000000ff
        /*027c*/ 	.word	0x000000c8
        /*0280*/ 	.short	0x0100
        /*0282*/ 	.byte	0x06
	.zero		1


	//   ....[26]....
        /*0284*/ 	.word	0x00000c10
        /*0288*/ 	.word	0x000000ff
        /*028c*/ 	.word	0x000000d0
        /*0290*/ 	.short	0x0100
        /*0292*/ 	.byte	0x04
	.zero		1


	//   ....[27]....
        /*0294*/ 	.word	0x00000c20
        /*0298*/ 	.word	0x000000ff
        /*029c*/ 	.word	0x000000e0
        /*02a0*/ 	.short	0x0100
        /*02a2*/ 	.byte	0x04
	.zero		1


	//   ....[28]....
        /*02a4*/ 	.word	0x00000c30
        /*02a8*/ 	.word	0x000000ff
        /*02ac*/ 	.word	0x000000d8
        /*02b0*/ 	.short	0x0100
        /*02b2*/ 	.byte	0x04
	.zero		1


	//   ....[29]....
        /*02b4*/ 	.word	0x00000c40
        /*02b8*/ 	.word	0x000000ff
        /*02bc*/ 	.word	0x000000e8
        /*02c0*/ 	.short	0x0100
        /*02c2*/ 	.byte	0x04
	.zero		1


	//   ....[30]....
        /*02c4*/ 	.word	0x000015c0
        /*02c8*/ 	.word	0x000000ff
        /*02cc*/ 	.word	0x00000040
        /*02d0*/ 	.short	0x010a
        /*02d2*/ 	.byte	0x04
	.zero		1


	//   ....[31]....
        /*02d4*/ 	.word	0x000018d0
        /*02d8*/ 	.word	0x000000ff
        /*02dc*/ 	.word	0x00000040
        /*02e0*/ 	.short	0x010a
        /*02e2*/ 	.byte	0x09
	.zero		1


	//   ....[32]....
        /*02e4*/ 	.word	0x00001a40
        /*02e8*/ 	.word	0x000000ff
        /*02ec*/ 	.word	0x00000040
        /*02f0*/ 	.short	0x010a
        /*02f2*/ 	.byte	0x08
	.zero		1


	//   ....[33]....
        /*02f4*/ 	.word	0x00001c60
        /*02f8*/ 	.word	0x000000ff
        /*02fc*/ 	.word	0x000000b8
        /*0300*/ 	.short	0x0101
        /*0302*/ 	.byte	0x1e
	.zero		1


	//   ....[34]....
        /*0304*/ 	.word	0x00001c90
        /*0308*/ 	.word	0x000000ff
        /*030c*/ 	.word	0x00000040
        /*0310*/ 	.short	0x010a
        /*0312*/ 	.byte	0x04
	.zero		1


	//   ....[35]....
        /*0314*/ 	.word	0x00001f70
        /*0318*/ 	.word	0x000000ff
        /*031c*/ 	.word	0x00000040
        /*0320*/ 	.short	0x010a
        /*0322*/ 	.byte	0x09
	.zero		1


	//   ....[36]....
        /*0324*/ 	.word	0x000020e0
        /*0328*/ 	.word	0x000000ff
        /*032c*/ 	.word	0x00000040
        /*0330*/ 	.short	0x010a
        /*0332*/ 	.byte	0x08
	.zero		1


	//   ....[37]....
        /*0334*/ 	.word	0x00002310
        /*0338*/ 	.word	0x000000ff
        /*033c*/ 	.word	0x000000c0
        /*0340*/ 	.short	0x010a
        /*0342*/ 	.byte	0x1e
	.zero		1


	//   ....[38]....
        /*0344*/ 	.word	0x000023d0
        /*0348*/ 	.word	0x000000ff
        /*034c*/ 	.word	0x00000000
        /*0350*/ 	.short	0x0101
        /*0352*/ 	.byte	0x04
	.zero		1


	//   ....[39]....
        /*0354*/ 	.word	0x000029d0
        /*0358*/ 	.word	0x000000ff
        /*035c*/ 	.word	0x00000000
        /*0360*/ 	.short	0x010a
        /*0362*/ 	.byte	0x04
	.zero		1


	//   ....[40]....
        /*0364*/ 	.word	0x00002a70
        /*0368*/ 	.word	0x000000ff
        /*036c*/ 	.word	0x00000000
        /*0370*/ 	.short	0x010a
        /*0372*/ 	.byte	0x05
	.zero		1


	//   ....[41]....
        /*0374*/ 	.word	0x00002b10
        /*0378*/ 	.word	0x000000ff
        /*037c*/ 	.word	0x00000000
        /*0380*/ 	.short	0x010a
        /*0382*/ 	.byte	0x05
	.zero		1


	//   ....[42]....
        /*0384*/ 	.word	0x00002bb0
        /*0388*/ 	.word	0x000000ff
        /*038c*/ 	.word	0x00000000
        /*0390*/ 	.short	0x010a
        /*0392*/ 	.byte	0x05
	.zero		1


	//   ....[43]....
        /*0394*/ 	.word	0x00002c50
        /*0398*/ 	.word	0x000000ff
        /*039c*/ 	.word	0x00000000
        /*03a0*/ 	.short	0x010a
        /*03a2*/ 	.byte	0x05
	.zero		1


	//   ....[44]....
        /*03a4*/ 	.word	0x00002cf0
        /*03a8*/ 	.word	0x000000ff
        /*03ac*/ 	.word	0x00000000
        /*03b0*/ 	.short	0x010a
        /*03b2*/ 	.byte	0x05
	.zero		1


	//   ....[45]....
        /*03b4*/ 	.word	0x00002d90
        /*03b8*/ 	.word	0x000000ff
        /*03bc*/ 	.word	0x00000000
        /*03c0*/ 	.short	0x010a
        /*03c2*/ 	.byte	0x05
	.zero		1


	//   ....[46]....
        /*03c4*/ 	.word	0x00002e40
        /*03c8*/ 	.word	0x00000000
        /*03cc*/ 	.word	0x00000000
        /*03d0*/ 	.short	0x010a
        /*03d2*/ 	.byte	0xff
	.zero		1


	//   ....[47]....
        /*03d4*/ 	.word	0x00002f90
        /*03d8*/ 	.word	0x000000ff
        /*03dc*/ 	.word	0x000000c8
        /*03e0*/ 	.short	0x010a
        /*03e2*/ 	.byte	0x04
	.zero		1


	//   ....[48]....
        /*03e4*/ 	.word	0x00003030
        /*03e8*/ 	.word	0x000000ff
        /*03ec*/ 	.word	0x000000c0
        /*03f0*/ 	.short	0x010a
        /*03f2*/ 	.byte	0x04
	.zero		1


	//   ....[49]....
        /*03f4*/ 	.word	0x000030d0
        /*03f8*/ 	.word	0x000000ff
        /*03fc*/ 	.word	0x00000000
        /*0400*/ 	.short	0x0101
        /*0402*/ 	.byte	0x05
	.zero		1


	//   ....[50]....
        /*0404*/ 	.word	0x00003110
        /*0408*/ 	.word	0x000000ff
        /*040c*/ 	.word	0x000000c8
        /*0410*/ 	.short	0x0106
        /*0412*/ 	.byte	0x04
	.zero		1


	//   ....[51]....
        /*0414*/ 	.word	0x00003150
        /*0418*/ 	.word	0x00000000
        /*041c*/ 	.word	0x000000c8
        /*0420*/ 	.short	0x010a
        /*0422*/ 	.byte	0xff
	.zero		1


	//   ....[52]....
        /*0424*/ 	.word	0x000036c0
        /*0428*/ 	.word	0x000000ff
        /*042c*/ 	.word	0x000000c0
        /*0430*/ 	.short	0x010a
        /*0432*/ 	.byte	0x14
	.zero		1


	//   ....[53]....
        /*0434*/ 	.word	0x00003770
        /*0438*/ 	.word	0x000000ff
        /*043c*/ 	.word	0x00000000
        /*0440*/ 	.short	0x0101
        /*0442*/ 	.byte	0x19
	.zero		1


	//   ....[54]....
        /*0444*/ 	.word	0x00003780
        /*0448*/ 	.word	0x000000ff
        /*044c*/ 	.word	0x000000e0
        /*0450*/ 	.short	0x010a
        /*0452*/ 	.byte	0x18
	.zero		1


	//   ....[55]....
        /*0454*/ 	.word	0x00003820
        /*0458*/ 	.word	0x000000ff
        /*045c*/ 	.word	0x00000000
        /*0460*/ 	.short	0x010a
        /*0462*/ 	.byte	0x04
	.zero		1


	//   ....[56]....
        /*0464*/ 	.word	0x00003880
        /*0468*/ 	.word	0x000000ff
        /*046c*/ 	.word	0x00000000
        /*0470*/ 	.short	0x010a
        /*0472*/ 	.byte	0x12
	.zero		1


	//   ....[57]....
        /*0474*/ 	.word	0x000039d0
        /*0478*/ 	.word	0x000000ff
        /*047c*/ 	.word	0x00000000
        /*0480*/ 	.short	0x010a
        /*0482*/ 	.byte	0x05
	.zero		1


	//   ....[58]....
        /*0484*/ 	.word	0x00003cd0
        /*0488*/ 	.word	0x000000ff
        /*048c*/ 	.word	0x00000000
        /*0490*/ 	.short	0x010a
        /*0492*/ 	.byte	0x04
	.zero		1


	//   ....[59]....
        /*0494*/ 	.word	0x00003d60
        /*0498*/ 	.word	0x000000ff
        /*049c*/ 	.word	0x00000000
        /*04a0*/ 	.short	0x010a
        /*04a2*/ 	.byte	0x04
	.zero		1


	//   ....[60]....
        /*04a4*/ 	.word	0x000042b0
        /*04a8*/ 	.word	0x000000ff
        /*04ac*/ 	.word	0x000000c0
        /*04b0*/ 	.short	0x010a
        /*04b2*/ 	.byte	0x18
	.zero		1


	//   ....[61]....
        /*04b4*/ 	.word	0x00004350
        /*04b8*/ 	.word	0x000000ff
        /*04bc*/ 	.word	0x00000000
        /*04c0*/ 	.short	0x0101
        /*04c2*/ 	.byte	0x24
	.zero		1


	//   ....[62]....
        /*04c4*/ 	.word	0x00004880
        /*04c8*/ 	.word	0x000000ff
        /*04cc*/ 	.word	0x000000b8
        /*04d0*/ 	.short	0x010a
        /*04d2*/ 	.byte	0x18
	.zero		1


	//   ....[63]....
        /*04d4*/ 	.word	0x00004a50
        /*04d8*/ 	.word	0x000000ff
        /*04dc*/ 	.word	0x00000098
        /*04e0*/ 	.short	0x010a
        /*04e2*/ 	.byte	0x07
	.zero		1


	//   ....[64]....
        /*04e4*/ 	.word	0x00004da0
        /*04e8*/ 	.word	0x000000ff
        /*04ec*/ 	.word	0x00000080
        /*04f0*/ 	.short	0x010b
        /*04f2*/ 	.byte	0x07
	.zero		1


	//   ....[65]....
        /*04f4*/ 	.word	0x00004db0
        /*04f8*/ 	.word	0x000000ff
        /*04fc*/ 	.word	0x00000000
        /*0500*/ 	.short	0x0101
        /*0502*/ 	.byte	0x06
	.zero		1


	//   ....[66]....
        /*0504*/ 	.word	0x00004dc0
        /*0508*/ 	.word	0x000000ff
        /*050c*/ 	.word	0x00000098
        /*0510*/ 	.short	0x010a
        /*0512*/ 	.byte	0x04
	.zero		1


	//   ....[67]....
        /*0514*/ 	.word	0x00004fe0
        /*0518*/ 	.word	0x000000ff
        /*051c*/ 	.word	0x00000080
        /*0520*/ 	.short	0x010b
        /*0522*/ 	.byte	0x04
	.zero		1


	//   ....[68]....
        /*0524*/ 	.word	0x00004ff0
        /*0528*/ 	.word	0x000000ff
        /*052c*/ 	.word	0x00000000
        /*0530*/ 	.short	0x0101
        /*0532*/ 	.byte	0x05
	.zero		1


	//   ....[69]....
        /*0534*/ 	.word	0x00005040
        /*0538*/ 	.word	0x000000ff
        /*053c*/ 	.word	0x00000000
        /*0540*/ 	.short	0x010a
        /*0542*/ 	.byte	0x04
	.zero		1


	//   ....[70]....
        /*0544*/ 	.word	0x00005110
        /*0548*/ 	.word	0x00000002
        /*054c*/ 	.word	0x00000000
        /*0550*/ 	.short	0x010a
        /*0552*/ 	.byte	0xff
	.zero		1


	//   ....[71]....
        /*0554*/ 	.word	0x00005180
        /*0558*/ 	.word	0x00000004
        /*055c*/ 	.word	0x00000000
        /*0560*/ 	.short	0x010a
        /*0562*/ 	.byte	0xff
	.zero		1


	//   ....[72]....
        /*0564*/ 	.word	0x00005530
        /*0568*/ 	.word	0x000000ff
        /*056c*/ 	.word	0x000000c0
        /*0570*/ 	.short	0x010a
        /*0572*/ 	.byte	0x31
	.zero		1


	//   ....[73]....
        /*0574*/ 	.word	0x00005600
        /*0578*/ 	.word	0x000000ff
        /*057c*/ 	.word	0x00000000
        /*0580*/ 	.short	0x0101
        /*0582*/ 	.byte	0x04
	.zero		1


	//   ....[74]....
        /*0584*/ 	.word	0x000061e0
        /*0588*/ 	.word	0x00000000
        /*058c*/ 	.word	0x00000080
        /*0590*/ 	.short	0x010a
        /*0592*/ 	.byte	0xff
	.zero		1


	//   ....[75]....
        /*0594*/ 	.word	0x000062d0
        /*0598*/ 	.word	0x00000066
        /*059c*/ 	.word	0x000000d0
        /*05a0*/ 	.short	0x010a
        /*05a2*/ 	.byte	0xff
	.zero		1


	//   ....[76]....
        /*05a4*/ 	.word	0x00006500
        /*05a8*/ 	.word	0x00000000
        /*05ac*/ 	.word	0x00000080
        /*05b0*/ 	.short	0x010a
        /*05b2*/ 	.byte	0xff
	.zero		1


	//   ....[77]....
        /*05b4*/ 	.word	0x00006630
        /*05b8*/ 	.word	0x00000066
        /*05bc*/ 	.word	0x000000d0
        /*05c0*/ 	.short	0x010a
        /*05c2*/ 	.byte	0xff
	.zero		1


	//   ....[78]....
        /*05c4*/ 	.word	0x000071b0
        /*05c8*/ 	.word	0x00000000
        /*05cc*/ 	.word	0x00000000
        /*05d0*/ 	.short	0x0101
        /*05d2*/ 	.byte	0xff
	.zero		1


	//   ....[79]....
        /*05d4*/ 	.word	0x000071c0
        /*05d8*/ 	.word	0x00000003
        /*05dc*/ 	.word	0x00000080
        /*05e0*/ 	.short	0x010a
        /*05e2*/ 	.byte	0xff
	.zero		1


	//   ....[80]....
        /*05e4*/ 	.word	0x00007290
        /*05e8*/ 	.word	0x00000003
        /*05ec*/ 	.word	0x00000080
        /*05f0*/ 	.short	0x010a
        /*05f2*/ 	.byte	0xff
	.zero		1


	//   ....[81]....
        /*05f4*/ 	.word	0x000076f0
        /*05f8*/ 	.word	0x000000ff
        /*05fc*/ 	.word	0x00000000
        /*0600*/ 	.short	0x0101
        /*0602*/ 	.byte	0x05
	.zero		1


	//   ....[82]....
        /*0604*/ 	.word	0x00007fb0
        /*0608*/ 	.word	0x00000002
        /*060c*/ 	.word	0x00000000
        /*0610*/ 	.short	0x0101
        /*0612*/ 	.byte	0xff
	.zero		1


	//   ....[83]....
        /*0614*/ 	.word	0x00008220
        /*0618*/ 	.word	0x000000ff
        /*061c*/ 	.word	0x00000000
        /*0620*/ 	.short	0x0101
        /*0622*/ 	.byte	0x04
	.zero		1


	//   ....[84]....
        /*0624*/ 	.word	0x00008250
        /*0628*/ 	.word	0x00000000
        /*062c*/ 	.word	0x00000040
        /*0630*/ 	.short	0x010a
        /*0632*/ 	.byte	0xff
	.zero		1


	//   ....[85]....
        /*0634*/ 	.word	0x000082b0
        /*0638*/ 	.word	0x00000000
        /*063c*/ 	.word	0x00000040
        /*0640*/ 	.short	0x010a
        /*0642*/ 	.byte	0xff
	.zero		1


	//   ....[86]....
        /*0644*/ 	.word	0x00008310
        /*0648*/ 	.word	0x00000000
        /*064c*/ 	.word	0x000000c0
        /*0650*/ 	.short	0x010a
        /*0652*/ 	.byte	0xff
	.zero		1


	//   ....[87]....
        /*0654*/ 	.word	0x00008370
        /*0658*/ 	.word	0x00000000
        /*065c*/ 	.word	0x00000000
        /*0660*/ 	.short	0x010a
        /*0662*/ 	.byte	0xff
	.zero		1


	//   ....[88]....
        /*0664*/ 	.word	0x000083d0
        /*0668*/ 	.word	0x00000000
        /*066c*/ 	.word	0x00000000
        /*0670*/ 	.short	0x010a
        /*0672*/ 	.byte	0xff
	.zero		1


	//   ....[89]....
        /*0674*/ 	.word	0x00008430
        /*0678*/ 	.word	0x00000000
        /*067c*/ 	.word	0x00000000
        /*0680*/ 	.short	0x010a
        /*0682*/ 	.byte	0xff
	.zero		1


	//   ....[90]....
        /*0684*/ 	.word	0x00008490
        /*0688*/ 	.word	0x00000000
        /*068c*/ 	.word	0x00000000
        /*0690*/ 	.short	0x010a
        /*0692*/ 	.byte	0xff
	.zero		1


	//   ....[91]....
        /*0694*/ 	.word	0x000084f0
        /*0698*/ 	.word	0x00000000
        /*069c*/ 	.word	0x00000000
        /*06a0*/ 	.short	0x010a
        /*06a2*/ 	.byte	0xff
	.zero		1


	//   ....[92]....
        /*06a4*/ 	.word	0x00008550
        /*06a8*/ 	.word	0x00000000
        /*06ac*/ 	.word	0x00000000
        /*06b0*/ 	.short	0x010a
        /*06b2*/ 	.byte	0xff
	.zero		1


	//   ....[93]....
        /*06b4*/ 	.word	0x000085b0
        /*06b8*/ 	.word	0x00000000
        /*06bc*/ 	.word	0x00000000
        /*06c0*/ 	.short	0x010a
        /*06c2*/ 	.byte	0xff
	.zero		1


	//   ....[94]....
        /*06c4*/ 	.word	0x00008610
        /*06c8*/ 	.word	0x00000004
        /*06cc*/ 	.word	0x000000c8
        /*06d0*/ 	.short	0x010a
        /*06d2*/ 	.byte	0xff
	.zero		1


	//   ....[95]....
        /*06d4*/ 	.word	0x00008670
        /*06d8*/ 	.word	0x00000004
        /*06dc*/ 	.word	0x000000c0
        /*06e0*/ 	.short	0x010a
        /*06e2*/ 	.byte	0xff
	.zero		1


	//   ....[96]....
        /*06e4*/ 	.word	0x000086d0
        /*06e8*/ 	.word	0x00000000
        /*06ec*/ 	.word	0x000000c0
        /*06f0*/ 	.short	0x010a
        /*06f2*/ 	.byte	0xff
	.zero		1


	//   ....[97]....
        /*06f4*/ 	.word	0x00008730
        /*06f8*/ 	.word	0x00000005
        /*06fc*/ 	.word	0x000000e0
        /*0700*/ 	.short	0x010a
        /*0702*/ 	.byte	0xff
	.zero		1


	//   ....[98]....
        /*0704*/ 	.word	0x00008790
        /*0708*/ 	.word	0x00000000
        /*070c*/ 	.word	0x00000000
        /*0710*/ 	.short	0x010a
        /*0712*/ 	.byte	0xff
	.zero		1


	//   ....[99]....
        /*0714*/ 	.word	0x000087f0
        /*0718*/ 	.word	0x00000000
        /*071c*/ 	.word	0x00000000
        /*0720*/ 	.short	0x010a
        /*0722*/ 	.byte	0xff
	.zero		1


	//   ....[100]....
        /*0724*/ 	.word	0x00008850
        /*0728*/ 	.word	0x00000000
        /*072c*/ 	.word	0x00000000
        /*0730*/ 	.short	0x010a
        /*0732*/ 	.byte	0xff
	.zero		1


	//   ....[101]....
        /*0734*/ 	.word	0x000088b0
        /*0738*/ 	.word	0x00000000
        /*073c*/ 	.word	0x000000c0
        /*0740*/ 	.short	0x010a
        /*0742*/ 	.byte	0xff
	.zero		1


	//   ....[102]....
        /*0744*/ 	.word	0x00008910
        /*0748*/ 	.word	0x00000000
        /*074c*/ 	.word	0x000000b8
        /*0750*/ 	.short	0x010a
        /*0752*/ 	.byte	0xff
	.zero		1


	//   ....[103]....
        /*0754*/ 	.word	0x00008970
        /*0758*/ 	.word	0x00000008
        /*075c*/ 	.word	0x00000098
        /*0760*/ 	.short	0x010a
        /*0762*/ 	.byte	0xff
	.zero		1


	//   ....[104]....
        /*0764*/ 	.word	0x000089d0
        /*0768*/ 	.word	0x00000005
        /*076c*/ 	.word	0x00000098
        /*0770*/ 	.short	0x010a
        /*0772*/ 	.byte	0xff
	.zero		1


	//   ....[105]....
        /*0774*/ 	.word	0x00008a30
        /*0778*/ 	.word	0x00000000
        /*077c*/ 	.word	0x00000000
        /*0780*/ 	.short	0x010a
        /*0782*/ 	.byte	0xff
	.zero		1


	//   ....[106]....
        /*0784*/ 	.word	0x00008a80
        /*0788*/ 	.word	0x00000002
        /*078c*/ 	.word	0x00000000
        /*0790*/ 	.short	0x010a
        /*0792*/ 	.byte	0xff
	.zero		1


	//   ....[107]....
        /*0794*/ 	.word	0x00008ae0
        /*0798*/ 	.word	0x00000000
        /*079c*/ 	.word	0x000000c0
        /*07a0*/ 	.short	0x010a
        /*07a2*/ 	.byte	0xff
	.zero		1


	//   ....[108]....
        /*07a4*/ 	.word	0x00008b30
        /*07a8*/ 	.word	0x00000000
        /*07ac*/ 	.word	0x00000080
        /*07b0*/ 	.short	0x010a
        /*07b2*/ 	.byte	0xff
	.zero		1


	//   ....[109]....
        /*07b4*/ 	.word	0x00008b80
        /*07b8*/ 	.word	0x00000066
        /*07bc*/ 	.word	0x000000d0
        /*07c0*/ 	.short	0x010a
        /*07c2*/ 	.byte	0xff
	.zero		1


	//   ....[110]....
        /*07c4*/ 	.word	0x00008bd0
        /*07c8*/ 	.word	0x00000003
        /*07cc*/ 	.word	0x00000080
        /*07d0*/ 	.short	0x010a
        /*07d2*/ 	.byte	0xff
	.zero		1


	//----- nvinfo : EIATTR_NUM_MBARRIERS
	.align		4
.L_47:
        /*07d4*/ 	.byte	0x03, 0x38
        /*07d6*/ 	.short	0x001e


	//----- nvinfo : EIATTR_EXIT_INSTR_OFFSETS
	.align		4
        /*07d8*/ 	.byte	0x04, 0x1c
        /*07da*/ 	.short	(.L_49 - .L_48)


	//   ....[0]....
.L_48:
        /*07dc*/ 	.word	0x00002e70


	//   ....[1]....
        /*07e0*/ 	.word	0x00003120


	//   ....[2]....
        /*07e4*/ 	.word	0x00003180


	//   ....[3]....
        /*07e8*/ 	.word	0x00003fd0


	//   ....[4]....
        /*07ec*/ 	.word	0x000051b0


	//   ....[5]....
        /*07f0*/ 	.word	0x000051f0


	//   ....[6]....
        /*07f4*/ 	.word	0x00008100


	//   ....[7]....
        /*07f8*/ 	.word	0x00008180


	//   ....[8]....
        /*07fc*/ 	.word	0x000081b0


	//   ....[9]....
        /*0800*/ 	.word	0x00008230


	//----- nvinfo : EIATTR_MAX_THREADS
	.align		4
.L_49:
        /*0804*/ 	.byte	0x04, 0x05
        /*0806*/ 	.short	(.L_51 - .L_50)
.L_50:
        /*0808*/ 	.word	0x00000100
        /*080c*/ 	.word	0x00000001
        /*0810*/ 	.word	0x00000001


	//----- nvinfo : EIATTR_CRS_STACK_SIZE
	.align		4
.L_51:
        /*0814*/ 	.byte	0x04, 0x1e
        /*0816*/ 	.short	(.L_53 - .L_52)
.L_52:
        /*0818*/ 	.word	0x00000000


	//----- nvinfo : EIATTR_CBANK_PARAM_SIZE
	.align		4
.L_53:
        /*081c*/ 	.byte	0x03, 0x19
        /*081e*/ 	.short	0x0900


	//----- nvinfo : EIATTR_PARAM_CBANK
	.align		4
        /*0820*/ 	.byte	0x04, 0x0a
        /*0822*/ 	.short	(.L_55 - .L_54)
	.align		4
.L_54:
        /*0824*/ 	.word	index@(.nv.constant0._ZN7cutlass13device_kernelINS_4conv6kernel13ConvUniversalINS1_16ConvProblemShapeILNS1_8OperatorE0ELi3EEENS1_10collective14CollectiveConvINS1_47MainloopSm100TmaUmmaWarpSpecializedImplicitGemmILS5_0ELi8ELi3ELi1ELi2EN4cute5tupleIJNSA_1CILi1EEESD_SD_EEEEENSB_IJNSC_ILi128EEENSC_ILi64EEENSB_IJSH_EEEEEENS_6half_tESK_NSA_8TiledMMAINSA_8MMA_AtomIJNSA_20SM100_MMA_F16BF16_SSISK_SK_fLi128ELi64ELNSA_4UMMA5MajorE0ELSP_0ELNSO_7ScaleInE0ELSQ_0EEEEEENSA_6LayoutISE_NSB_IJNSC_ILi0EEESU_SU_EEEEENSB_IJNSA_10UnderscoreESX_SX_EEEEENS7_6detail27Sm100ImplicitGemmTileTraitsINSA_20SM90_TMA_LOAD_IM2COLENSA_14ComposedLayoutINSA_7SwizzleILi3ELi4ELi3EEENSA_18smem_ptr_flag_bitsILi16EEENST_INSB_IJNSC_ILi8EEESH_EEENSB_IJSH_SD_EEEEEEEvEENS11_INSA_13SM90_TMA_LOADES1C_vEEEENS_8epilogue10collective18CollectiveEpilogueINS1H_23Sm100TmaWarpSpecializedILi3ELi2ELi32ELb1ELb0EEEJSJ_NSB_IJNST_ISG_SD_EENST_INSC_ILi32EEESD_EEEEESK_NSB_IJNSB_IJllllEEESD_SU_EEESK_S1R_NS1H_6fusion15FusionCallbacksIS1L_NS1S_17LinearCombinationISK_fSK_fLNS_15FloatRoundStyleE2EEESJ_S1P_JEEENSA_5SM1004TMEM4LOAD26SM100_TMEM_LOAD_32dp32b32xES12_NS13_INS14_ILi2ELi4ELi3EEES17_NST_INSB_IJS18_S1N_EEENSB_IJS1N_SD_EEEEEEENSA_39AutoVectorizingCopyWithAssumedAlignmentILi128EEENSA_21SM90_TMA_STORE_IM2COLES26_S28_S28_EEEvvEEEEvNT_6ParamsE)
        /*0828*/ 	.short	0x0380
        /*082a*/ 	.short	0x0900


	//----- nvinfo : EIATTR_SW_WAR
	.align		4
.L_55:
        /*082c*/ 	.byte	0x04, 0x36
        /*082e*/ 	.short	(.L_57 - .L_56)
.L_56:
        /*0830*/ 	.word	0x00000008
.L_57:


//--------------------- .nv.callgraph             --------------------------
	.section	.nv.callgraph,"",@"SHT_CUDA_CALLGRAPH"
	.align	4
	.sectionentsize	8
	.align		4
        /*0000*/ 	.word	0x00000000
	.align		4
        /*0004*/ 	.word	0xffffffff
	.align		4
        /*0008*/ 	.word	index@(_ZN7cutlass13device_kernelINS_4conv6kernel13ConvUniversalINS1_16ConvProblemShapeILNS1_8OperatorE0ELi3EEENS1_10collective14CollectiveConvINS1_47MainloopSm100TmaUmmaWarpSpecializedImplicitGemmILS5_0ELi8ELi3ELi1ELi2EN4cute5tupleIJNSA_1CILi1EEESD_SD_EEEEENSB_IJNSC_ILi128EEENSC_ILi64EEENSB_IJSH_EEEEEENS_6half_tESK_NSA_8TiledMMAINSA_8MMA_AtomIJNSA_20SM100_MMA_F16BF16_SSISK_SK_fLi128ELi64ELNSA_4UMMA5MajorE0ELSP_0ELNSO_7ScaleInE0ELSQ_0EEEEEENSA_6LayoutISE_NSB_IJNSC_ILi0EEESU_SU_EEEEENSB_IJNSA_10UnderscoreESX_SX_EEEEENS7_6detail27Sm100ImplicitGemmTileTraitsINSA_20SM90_TMA_LOAD_IM2COLENSA_14ComposedLayoutINSA_7SwizzleILi3ELi4ELi3EEENSA_18smem_ptr_flag_bitsILi16EEENST_INSB_IJNSC_ILi8EEESH_EEENSB_IJSH_SD_EEEEEEEvEENS11_INSA_13SM90_TMA_LOADES1C_vEEEENS_8epilogue10collective18CollectiveEpilogueINS1H_23Sm100TmaWarpSpecializedILi3ELi2ELi32ELb1ELb0EEEJSJ_NSB_IJNST_ISG_SD_EENST_INSC_ILi32EEESD_EEEEESK_NSB_IJNSB_IJllllEEESD_SU_EEESK_S1R_NS1H_6fusion15FusionCallbacksIS1L_NS1S_17LinearCombinationISK_fSK_fLNS_15FloatRoundStyleE2EEESJ_S1P_JEEENSA_5SM1004TMEM4LOAD26SM100_TMEM_LOAD_32dp32b32xES12_NS13_INS14_ILi2ELi4ELi3EEES17_NST_INSB_IJS18_S1N_EEENSB_IJS1N_SD_EEEEEEENSA_39AutoVectorizingCopyWithAssumedAlignmentILi128EEENSA_21SM90_TMA_STORE_IM2COLES26_S28_S28_EEEvvEEEEvNT_6ParamsE)
	.align		4
        /*000c*/ 	.word	index@(__assertfail)
	.align		4
        /*0010*/ 	.word	0x00000000
	.align		4
        /*0014*/ 	.word	0xfffffffe
	.align		4
        /*0018*/ 	.word	0x00000000
	.align		4
        /*001c*/ 	.word	0xfffffffd
	.align		4
        /*0020*/ 	.word	0x00000000
	.align		4
        /*0024*/ 	.word	0xfffffffc


//--------------------- .nv.constant4             --------------------------
	.section	.nv.constant4,"a",@progbits
	.align	8
	.align		8
.nv.constant4:
        /*0000*/ 	.dword	__assertfail
	.align		8
        /*0008*/ 	.dword	__unnamed_1
	.align		8
        /*0010*/ 	.dword	__unnamed_2
	.align		8
        /*0018*/ 	.dword	_ZN39_INTERNAL_a3b44e92_4_k_cu_a7513dfc_30624cuda3std3__45__cpo5beginE
	.align		8
        /*0020*/ 	.dword	_ZN39_INTERNAL_a3b44e92_4_k_cu_a7513dfc_30624cuda3std3__45__cpo3endE
	.align		8
        /*0028*/ 	.dword	_ZN39_INTERNAL_a3b44e92_4_k_cu_a7513dfc_30624cuda3std3__45__cpo6cbeginE
	.align		8
        /*0030*/ 	.dword	_ZN39_INTERNAL_a3b44e92_4_k_cu_a7513dfc_30624cuda3std3__45__cpo4cendE
	.align		8
        /*0038*/ 	.dword	_ZN39_INTERNAL_a3b44e92_4_k_cu_a7513dfc_30624cuda3std3__441_GLOBAL__N__a3b44e92_4_k_cu_a7513dfc_30626ignoreE
	.align		8
        /*0040*/ 	.dword	_ZN39_INTERNAL_a3b44e92_4_k_cu_a7513dfc_30624cuda3std3__419piecewise_constructE
	.align		8
        /*0048*/ 	.dword	_ZN39_INTERNAL_a3b44e92_4_k_cu_a7513dfc_30624cuda3std3__48in_placeE
	.align		8
        /*0050*/ 	.dword	_ZN39_INTERNAL_a3b44e92_4_k_cu_a7513dfc_30624cuda3std6ranges3__45__cpo4swapE
	.align		8
        /*0058*/ 	.dword	_ZN39_INTERNAL_a3b44e92_4_k_cu_a7513dfc_30624cuda3std6ranges3__45__cpo9iter_moveE
	.align		8
        /*0060*/ 	.dword	_ZN39_INTERNAL_a3b44e92_4_k_cu_a7513dfc_30624cute7productE
	.align		8
        /*0068*/ 	.dword	_ZN39_INTERNAL_a3b44e92_4_k_cu_a7513dfc_30624cute1_E
	.align		8
        /*0070*/ 	.dword	$str$27
	.align		8
        /*0078*/ 	.dword	$str$28
	.align		8
        /*0080*/ 	.dword	$str$29
	.align		8
        /*0088*/ 	.dword	$str$30


//--------------------- .text._ZN7cutlass13device_kernelINS_4conv6kernel13ConvUniversalINS1_16ConvProblemShapeILNS1_8OperatorE0ELi3EEENS1_10collective14CollectiveConvINS1_47MainloopSm100TmaUmmaWarpSpecializedImplicitGemmILS5_0ELi8ELi3ELi1ELi2EN4cute5tupleIJNSA_1CILi1EEESD_SD_EEEEENSB_IJNSC_ILi128EEENSC_ILi64EEENSB_IJSH_EEEEEENS_6half_tESK_NSA_8TiledMMAINSA_8MMA_AtomIJNSA_20SM100_MMA_F16BF16_SSISK_SK_fLi128ELi64ELNSA_4UMMA5MajorE0ELSP_0ELNSO_7ScaleInE0ELSQ_0EEEEEENSA_6LayoutISE_NSB_IJNSC_ILi0EEESU_SU_EEEEENSB_IJNSA_10UnderscoreESX_SX_EEEEENS7_6detail27Sm100ImplicitGemmTileTraitsINSA_20SM90_TMA_LOAD_IM2COLENSA_14ComposedLayoutINSA_7SwizzleILi3ELi4ELi3EEENSA_18smem_ptr_flag_bitsILi16EEENST_INSB_IJNSC_ILi8EEESH_EEENSB_IJSH_SD_EEEEEEEvEENS11_INSA_13SM90_TMA_LOADES1C_vEEEENS_8epilogue10collective18CollectiveEpilogueINS1H_23Sm100TmaWarpSpecializedILi3ELi2ELi32ELb1ELb0EEEJSJ_NSB_IJNST_ISG_SD_EENST_INSC_ILi32EEESD_EEEEESK_NSB_IJNSB_IJllllEEESD_SU_EEESK_S1R_NS1H_6fusion15FusionCallbacksIS1L_NS1S_17LinearCombinationISK_fSK_fLNS_15FloatRoundStyleE2EEESJ_S1P_JEEENSA_5SM1004TMEM4LOAD26SM100_TMEM_LOAD_32dp32b32xES12_NS13_INS14_ILi2ELi4ELi3EEES17_NST_INSB_IJS18_S1N_EEENSB_IJS1N_SD_EEEEEEENSA_39AutoVectorizingCopyWithAssumedAlignmentILi128EEENSA_21SM90_TMA_STORE_IM2COLES26_S28_S28_EEEvvEEEEvNT_6ParamsE --------------------------
	.section	.text._ZN7cutlass13device_kernelINS_4conv6kernel13ConvUniversalINS1_16ConvProblemShapeILNS1_8OperatorE0ELi3EEENS1_10collective14CollectiveConvINS1_47MainloopSm100TmaUmmaWarpSpecializedImplicitGemmILS5_0ELi8ELi3ELi1ELi2EN4cute5tupleIJNSA_1CILi1EEESD_SD_EEEEENSB_IJNSC_ILi128EEENSC_ILi64EEENSB_IJSH_EEEEEENS_6half_tESK_NSA_8TiledMMAINSA_8MMA_AtomIJNSA_20SM100_MMA_F16BF16_SSISK_SK_fLi128ELi64ELNSA_4UMMA5MajorE0ELSP_0ELNSO_7ScaleInE0ELSQ_0EEEEEENSA_6LayoutISE_NSB_IJNSC_ILi0EEESU_SU_EEEEENSB_IJNSA_10UnderscoreESX_SX_EEEEENS7_6detail27Sm100ImplicitGemmTileTraitsINSA_20SM90_TMA_LOAD_IM2COLENSA_14ComposedLayoutINSA_7SwizzleILi3ELi4ELi3EEENSA_18smem_ptr_flag_bitsILi16EEENST_INSB_IJNSC_ILi8EEESH_EEENSB_IJSH_SD_EEEEEEEvEENS11_INSA_13SM90_TMA_LOADES1C_vEEEENS_8epilogue10collective18CollectiveEpilogueINS1H_23Sm100TmaWarpSpecializedILi3ELi2ELi32ELb1ELb0EEEJSJ_NSB_IJNST_ISG_SD_EENST_INSC_ILi32EEESD_EEEEESK_NSB_IJNSB_IJllllEEESD_SU_EEESK_S1R_NS1H_6fusion15FusionCallbacksIS1L_NS1S_17LinearCombinationISK_fSK_fLNS_15FloatRoundStyleE2EEESJ_S1P_JEEENSA_5SM1004TMEM4LOAD26SM100_TMEM_LOAD_32dp32b32xES12_NS13_INS14_ILi2ELi4ELi3EEES17_NST_INSB_IJS18_S1N_EEENSB_IJS1N_SD_EEEEEEENSA_39AutoVectorizingCopyWithAssumedAlignmentILi128EEENSA_21SM90_TMA_STORE_IM2COLES26_S28_S28_EEEvvEEEEvNT_6ParamsE,"ax",@progbits
	.align	128
.text._ZN7cutlass13device_kernelINS_4conv6kernel13ConvUniversalINS1_16ConvProblemShapeILNS1_8OperatorE0ELi3EEENS1_10collective14CollectiveConvINS1_47MainloopSm100TmaUmmaWarpSpecializedImplicitGemmILS5_0ELi8ELi3ELi1ELi2EN4cute5tupleIJNSA_1CILi1EEESD_SD_EEEEENSB_IJNSC_ILi128EEENSC_ILi64EEENSB_IJSH_EEEEEENS_6half_tESK_NSA_8TiledMMAINSA_8MMA_AtomIJNSA_20SM100_MMA_F16BF16_SSISK_SK_fLi128ELi64ELNSA_4UMMA5MajorE0ELSP_0ELNSO_7ScaleInE0ELSQ_0EEEEEENSA_6LayoutISE_NSB_IJNSC_ILi0EEESU_SU_EEEEENSB_IJNSA_10UnderscoreESX_SX_EEEEENS7_6detail27Sm100ImplicitGemmTileTraitsINSA_20SM90_TMA_LOAD_IM2COLENSA_14ComposedLayoutINSA_7SwizzleILi3ELi4ELi3EEENSA_18smem_ptr_flag_bitsILi16EEENST_INSB_IJNSC_ILi8EEESH_EEENSB_IJSH_SD_EEEEEEEvEENS11_INSA_13SM90_TMA_LOADES1C_vEEEENS_8epilogue10collective18CollectiveEpilogueINS1H_23Sm100TmaWarpSpecializedILi3ELi2ELi32ELb1ELb0EEEJSJ_NSB_IJNST_ISG_SD_EENST_INSC_ILi32EEESD_EEEEESK_NSB_IJNSB_IJllllEEESD_SU_EEESK_S1R_NS1H_6fusion15FusionCallbacksIS1L_NS1S_17LinearCombinationISK_fSK_fLNS_15FloatRoundStyleE2EEESJ_S1P_JEEENSA_5SM1004TMEM4LOAD26SM100_TMEM_LOAD_32dp32b32xES12_NS13_INS14_ILi2ELi4ELi3EEES17_NST_INSB_IJS18_S1N_EEENSB_IJS1N_SD_EEEEEEENSA_39AutoVectorizingCopyWithAssumedAlignmentILi128EEENSA_21SM90_TMA_STORE_IM2COLES26_S28_S28_EEEvvEEEEvNT_6ParamsE:
        .type           _ZN7cutlass13device_kernelINS_4conv6kernel13ConvUniversalINS1_16ConvProblemShapeILNS1_8OperatorE0ELi3EEENS1_10collective14CollectiveConvINS1_47MainloopSm100TmaUmmaWarpSpecializedImplicitGemmILS5_0ELi8ELi3ELi1ELi2EN4cute5tupleIJNSA_1CILi1EEESD_SD_EEEEENSB_IJNSC_ILi128EEENSC_ILi64EEENSB_IJSH_EEEEEENS_6half_tESK_NSA_8TiledMMAINSA_8MMA_AtomIJNSA_20SM100_MMA_F16BF16_SSISK_SK_fLi128ELi64ELNSA_4UMMA5MajorE0ELSP_0ELNSO_7ScaleInE0ELSQ_0EEEEEENSA_6LayoutISE_NSB_IJNSC_ILi0EEESU_SU_EEEEENSB_IJNSA_10UnderscoreESX_SX_EEEEENS7_6detail27Sm100ImplicitGemmTileTraitsINSA_20SM90_TMA_LOAD_IM2COLENSA_14ComposedLayoutINSA_7SwizzleILi3ELi4ELi3EEENSA_18smem_ptr_flag_bitsILi16EEENST_INSB_IJNSC_ILi8EEESH_EEENSB_IJSH_SD_EEEEEEEvEENS11_INSA_13SM90_TMA_LOADES1C_vEEEENS_8epilogue10collective18CollectiveEpilogueINS1H_23Sm100TmaWarpSpecializedILi3ELi2ELi32ELb1ELb0EEEJSJ_NSB_IJNST_ISG_SD_EENST_INSC_ILi32EEESD_EEEEESK_NSB_IJNSB_IJllllEEESD_SU_EEESK_S1R_NS1H_6fusion15FusionCallbacksIS1L_NS1S_17LinearCombinationISK_fSK_fLNS_15FloatRoundStyleE2EEESJ_S1P_JEEENSA_5SM1004TMEM4LOAD26SM100_TMEM_LOAD_32dp32b32xES12_NS13_INS14_ILi2ELi4ELi3EEES17_NST_INSB_IJS18_S1N_EEENSB_IJS1N_SD_EEEEEEENSA_39AutoVectorizingCopyWithAssumedAlignmentILi128EEENSA_21SM90_TMA_STORE_IM2COLES26_S28_S28_EEEvvEEEEvNT_6ParamsE,@function
        .size           _ZN7cutlass13device_kernelINS_4conv6kernel13ConvUniversalINS1_16ConvProblemShapeILNS1_8OperatorE0ELi3EEENS1_10collective14CollectiveConvINS1_47MainloopSm100TmaUmmaWarpSpecializedImplicitGemmILS5_0ELi8ELi3ELi1ELi2EN4cute5tupleIJNSA_1CILi1EEESD_SD_EEEEENSB_IJNSC_ILi128EEENSC_ILi64EEENSB_IJSH_EEEEEENS_6half_tESK_NSA_8TiledMMAINSA_8MMA_AtomIJNSA_20SM100_MMA_F16BF16_SSISK_SK_fLi128ELi64ELNSA_4UMMA5MajorE0ELSP_0ELNSO_7ScaleInE0ELSQ_0EEEEEENSA_6LayoutISE_NSB_IJNSC_ILi0EEESU_SU_EEEEENSB_IJNSA_10UnderscoreESX_SX_EEEEENS7_6detail27Sm100ImplicitGemmTileTraitsINSA_20SM90_TMA_LOAD_IM2COLENSA_14ComposedLayoutINSA_7SwizzleILi3ELi4ELi3EEENSA_18smem_ptr_flag_bitsILi16EEENST_INSB_IJNSC_ILi8EEESH_EEENSB_IJSH_SD_EEEEEEEvEENS11_INSA_13SM90_TMA_LOADES1C_vEEEENS_8epilogue10collective18CollectiveEpilogueINS1H_23Sm100TmaWarpSpecializedILi3ELi2ELi32ELb1ELb0EEEJSJ_NSB_IJNST_ISG_SD_EENST_INSC_ILi32EEESD_EEEEESK_NSB_IJNSB_IJllllEEESD_SU_EEESK_S1R_NS1H_6fusion15FusionCallbacksIS1L_NS1S_17LinearCombinationISK_fSK_fLNS_15FloatRoundStyleE2EEESJ_S1P_JEEENSA_5SM1004TMEM4LOAD26SM100_TMEM_LOAD_32dp32b32xES12_NS13_INS14_ILi2ELi4ELi3EEES17_NST_INSB_IJS18_S1N_EEENSB_IJS1N_SD_EEEEEEENSA_39AutoVectorizingCopyWithAssumedAlignmentILi128EEENSA_21SM90_TMA_STORE_IM2COLES26_S28_S28_EEEvvEEEEvNT_6ParamsE,(.L_x_155 - _ZN7cutlass13device_kernelINS_4conv6kernel13ConvUniversalINS1_16ConvProblemShapeILNS1_8OperatorE0ELi3EEENS1_10collective14CollectiveConvINS1_47MainloopSm100TmaUmmaWarpSpecializedImplicitGemmILS5_0ELi8ELi3ELi1ELi2EN4cute5tupleIJNSA_1CILi1EEESD_SD_EEEEENSB_IJNSC_ILi128EEENSC_ILi64EEENSB_IJSH_EEEEEENS_6half_tESK_NSA_8TiledMMAINSA_8MMA_AtomIJNSA_20SM100_MMA_F16BF16_SSISK_SK_fLi128ELi64ELNSA_4UMMA5MajorE0ELSP_0ELNSO_7ScaleInE0ELSQ_0EEEEEENSA_6LayoutISE_NSB_IJNSC_ILi0EEESU_SU_EEEEENSB_IJNSA_10UnderscoreESX_SX_EEEEENS7_6detail27Sm100ImplicitGemmTileTraitsINSA_20SM90_TMA_LOAD_IM2COLENSA_14ComposedLayoutINSA_7SwizzleILi3ELi4ELi3EEENSA_18smem_ptr_flag_bitsILi16EEENST_INSB_IJNSC_ILi8EEESH_EEENSB_IJSH_SD_EEEEEEEvEENS11_INSA_13SM90_TMA_LOADES1C_vEEEENS_8epilogue10collective18CollectiveEpilogueINS1H_23Sm100TmaWarpSpecializedILi3ELi2ELi32ELb1ELb0EEEJSJ_NSB_IJNST_ISG_SD_EENST_INSC_ILi32EEESD_EEEEESK_NSB_IJNSB_IJllllEEESD_SU_EEESK_S1R_NS1H_6fusion15FusionCallbacksIS1L_NS1S_17LinearCombinationISK_fSK_fLNS_15FloatRoundStyleE2EEESJ_S1P_JEEENSA_5SM1004TMEM4LOAD26SM100_TMEM_LOAD_32dp32b32xES12_NS13_INS14_ILi2ELi4ELi3EEES17_NST_INSB_IJS18_S1N_EEENSB_IJS1N_SD_EEEEEEENSA_39AutoVectorizingCopyWithAssumedAlignmentILi128EEENSA_21SM90_TMA_STORE_IM2COLES26_S28_S28_EEEvvEEEEvNT_6ParamsE)
        .other          _ZN7cutlass13device_kernelINS_4conv6kernel13ConvUniversalINS1_16ConvProblemShapeILNS1_8OperatorE0ELi3EEENS1_10collective14CollectiveConvINS1_47MainloopSm100TmaUmmaWarpSpecializedImplicitGemmILS5_0ELi8ELi3ELi1ELi2EN4cute5tupleIJNSA_1CILi1EEESD_SD_EEEEENSB_IJNSC_ILi128EEENSC_ILi64EEENSB_IJSH_EEEEEENS_6half_tESK_NSA_8TiledMMAINSA_8MMA_AtomIJNSA_20SM100_MMA_F16BF16_SSISK_SK_fLi128ELi64ELNSA_4UMMA5MajorE0ELSP_0ELNSO_7ScaleInE0ELSQ_0EEEEEENSA_6LayoutISE_NSB_IJNSC_ILi0EEESU_SU_EEEEENSB_IJNSA_10UnderscoreESX_SX_EEEEENS7_6detail27Sm100ImplicitGemmTileTraitsINSA_20SM90_TMA_LOAD_IM2COLENSA_14ComposedLayoutINSA_7SwizzleILi3ELi4ELi3EEENSA_18smem_ptr_flag_bitsILi16EEENST_INSB_IJNSC_ILi8EEESH_EEENSB_IJSH_SD_EEEEEEEvEENS11_INSA_13SM90_TMA_LOADES1C_vEEEENS_8epilogue10collective18CollectiveEpilogueINS1H_23Sm100TmaWarpSpecializedILi3ELi2ELi32ELb1ELb0EEEJSJ_NSB_IJNST_ISG_SD_EENST_INSC_ILi32EEESD_EEEEESK_NSB_IJNSB_IJllllEEESD_SU_EEESK_S1R_NS1H_6fusion15FusionCallbacksIS1L_NS1S_17LinearCombinationISK_fSK_fLNS_15FloatRoundStyleE2EEESJ_S1P_JEEENSA_5SM1004TMEM4LOAD26SM100_TMEM_LOAD_32dp32b32xES12_NS13_INS14_ILi2ELi4ELi3EEES17_NST_INSB_IJS18_S1N_EEENSB_IJS1N_SD_EEEEEEENSA_39AutoVectorizingCopyWithAssumedAlignmentILi128EEENSA_21SM90_TMA_STORE_IM2COLES26_S28_S28_EEEvvEEEEvNT_6ParamsE,@"STO_CUDA_ENTRY STV_DEFAULT"
_ZN7cutlass13device_kernelINS_4conv6kernel13ConvUniversalINS1_16ConvProblemShapeILNS1_8OperatorE0ELi3EEENS1_10collective14CollectiveConvINS1_47MainloopSm100TmaUmmaWarpSpecializedImplicitGemmILS5_0ELi8ELi3ELi1ELi2EN4cute5tupleIJNSA_1CILi1EEESD_SD_EEEEENSB_IJNSC_ILi128EEENSC_ILi64EEENSB_IJSH_EEEEEENS_6half_tESK_NSA_8TiledMMAINSA_8MMA_AtomIJNSA_20SM100_MMA_F16BF16_SSISK_SK_fLi128ELi64ELNSA_4UMMA5MajorE0ELSP_0ELNSO_7ScaleInE0ELSQ_0EEEEEENSA_6LayoutISE_NSB_IJNSC_ILi0EEESU_SU_EEEEENSB_IJNSA_10UnderscoreESX_SX_EEEEENS7_6detail27Sm100ImplicitGemmTileTraitsINSA_20SM90_TMA_LOAD_IM2COLENSA_14ComposedLayoutINSA_7SwizzleILi3ELi4ELi3EEENSA_18smem_ptr_flag_bitsILi16EEENST_INSB_IJNSC_ILi8EEESH_EEENSB_IJSH_SD_EEEEEEEvEENS11_INSA_13SM90_TMA_LOADES1C_vEEEENS_8epilogue10collective18CollectiveEpilogueINS1H_23Sm100TmaWarpSpecializedILi3ELi2ELi32ELb1ELb0EEEJSJ_NSB_IJNST_ISG_SD_EENST_INSC_ILi32EEESD_EEEEESK_NSB_IJNSB_IJllllEEESD_SU_EEESK_S1R_NS1H_6fusion15FusionCallbacksIS1L_NS1S_17LinearCombinationISK_fSK_fLNS_15FloatRoundStyleE2EEESJ_S1P_JEEENSA_5SM1004TMEM4LOAD26SM100_TMEM_LOAD_32dp32b32xES12_NS13_INS14_ILi2ELi4ELi3EEES17_NST_INSB_IJS18_S1N_EEENSB_IJS1N_SD_EEEEEEENSA_39AutoVectorizingCopyWithAssumedAlignmentILi128EEENSA_21SM90_TMA_STORE_IM2COLES26_S28_S28_EEEvvEEEEvNT_6ParamsE:
[----:B------:R-:W1:Y:S01]  /*0000*/  LDC R1, c[0x0][0x37c] ;  /* 0x0000df00ff017b82 */ /* 0x000e620000000800 */
[----:B------:R-:W2:Y:S07]  /*0010*/  S2R R99, SR_TID.X ;  /* 0x0000000000637919 */ /* 0x000eae0000002100 */
[----:B------:R-:W3:Y:S01]  /*0020*/  LDC.64 R2, c[0x0][0x990] ;  /* 0x00026400ff027b82 */ /* 0x000ee20000000a00 */
[----:B------:R-:W-:Y:S01]  /*0030*/  ELECT P2, URZ, PT ;  /* 0x0000000000ff782f */ /* 0x000fe20003840000 */
[----:B-1----:R-:W-:Y:S01]  /*0040*/  VIADD R1, R1, 0xfffffff8 ;  /* 0xfffffff801017836 */ /* 0x002fe20000000000 */
[----:B------:R-:W-:-:S02]  /*0050*/  PRMT R90, RZ, 0x7610, R90 ;  /* 0x00007610ff5a7816 */ /* 0x000fc4000000005a */
[----:B---3--:R-:W-:-:S04]  /*0060*/  ISETP.NE.U32.AND P0, PT, R2, RZ, PT ;  /* 0x000000ff0200720c */ /* 0x008fc80003f05070 */
[----:B------:R-:W-:Y:S02]  /*0070*/  ISETP.NE.AND.EX P0, PT, R3, RZ, PT, P0 ;  /* 0x000000ff0300720c */ /* 0x000fe40003f05300 */
[----:B--2---:R-:W-:-:S05]  /*0080*/  SHF.R.U32.HI R91, RZ, 0x5, R99 ;  /* 0x00000005ff5b7819 */ /* 0x004fca0000011663 */
[----:B------:R-:W1:Y:S02]  /*0090*/  SHFL.IDX PT, R0, R91, RZ, 0x1f ;  /* 0x00001fff5b007589 */ /* 0x000e6400000e0000 */
[----:B-1----:R-:W-:-:S04]  /*00a0*/  R2UR UR15, R0 ;  /* 0x00000000000f72ca */ /* 0x002fc800000e0000 */
[----:B------:R-:W-:Y:S05]  /*00b0*/  @P0 BRA `(.L_x_0) ;  /* 0x0000000000300947 */ /* 0x000fea0003800000 */
[----:B------:R-:W1:Y:S02]  /*00c0*/  LDCU.64 UR4, c[0x0][0x988] ;  /* 0x00013100ff0477ac */ /* 0x000e640008000a00 */
[----:B-1----:R-:W-:-:S04]  /*00d0*/  UISETP.NE.U32.AND UP0, UPT, UR4, URZ, UPT ;  /* 0x000000ff0400728c */ /* 0x002fc8000bf05070 */
[----:B------:R-:W-:-:S09]  /*00e0*/  UISETP.NE.AND.EX UP0, UPT, UR5, URZ, UPT, UP0 ;  /* 0x000000ff0500728c */ /* 0x000fd2000bf05300 */
[----:B------:R-:W-:Y:S05]  /*00f0*/  BRA.U !UP0, `(.L_x_1) ;  /* 0x0000000108147547 */ /* 0x000fea000b800000 */
[----:B------:R-:W1:Y:S01]  /*0100*/  LDC.64 R4, c[0x0][0x988] ;  /* 0x00026200ff047b82 */ /* 0x000e620000000a00 */
[----:B------:R-:W1:Y:S02]  /*0110*/  LDCU.64 UR4, c[0x0][0x358] ;  /* 0x00006b00ff0477ac */ /* 0x000e640008000a00 */
[----:B-1----:R1:W5:Y:S01]  /*0120*/  LDG.E R41, desc[UR4][R4.64] ;  /* 0x0000000404297981 */ /* 0x002362000c1e1900 */
[----:B------:R-:W-:Y:S01]  /*0130*/  HFMA2 R90, -RZ, RZ, 0, 5.9604644775390625e-08 ;  /* 0x00000001ff5a7431 */ /* 0x000fe200000001ff */
[----:B------:R-:W-:Y:S05]  /*0140*/  BRA `(.L_x_0) ;  /* 0x00000000000c7947 */ /* 0x000fea0003800000 */
.L_x_1:
[----:B------:R-:W1:Y:S01]  /*0150*/  LDCU UR4, c[0x0][0x980] ;  /* 0x00013000ff0477ac */ /* 0x000e620008000800 */
[----:B------:R-:W-:Y:S01]  /*0160*/  HFMA2 R90, -RZ, RZ, 0, 5.9604644775390625e-08 ;  /* 0x00000001ff5a7431 */ /* 0x000fe200000001ff */
[----:B-1----:R-:W-:-:S07]  /*0170*/  MOV R41, UR4 ;  /* 0x0000000400297c02 */ /* 0x002fce0008000f00 */
.L_x_0:
[----:B------:R-:W2:Y:S02]  /*0180*/  LDCU.64 UR4, c[0x0][0x9b0] ;  /* 0x00013600ff0477ac */ /* 0x000ea40008000a00 */
[----:B--2---:R-:W-:-:S04]  /*0190*/  UISETP.NE.U32.AND UP0, UPT, UR4, URZ, UPT ;  /* 0x000000ff0400728c */ /* 0x004fc8000bf05070 */
[----:B------:R-:W-:-:S09]  /*01a0*/  UISETP.NE.AND.EX UP0, UPT, UR5, URZ, UPT, UP0 ;  /* 0x000000ff0500728c */ /* 0x000fd2000bf05300 */
[----:B------:R-:W-:Y:S05]  /*01b0*/  BRA.U UP0, `(.L_x_2) ;  /* 0x0000000100287547 */ /* 0x000fea000b800000 */
[----:B------:R-:W2:Y:S02]  /*01c0*/  LDCU.64 UR4, c[0x0][0x9a8] ;  /* 0x00013500ff0477ac */ /* 0x000ea40008000a00 */
[----:B--2---:R-:W-:-:S04]  /*01d0*/  UISETP.NE.U32.AND UP0, UPT, UR4, URZ, UPT ;  /* 0x000000ff0400728c */ /* 0x004fc8000bf05070 */
[----:B------:R-:W-:-:S09]  /*01e0*/  UISETP.NE.AND.EX UP0, UPT, UR5, URZ, UPT, UP0 ;  /* 0x000000ff0500728c */ /* 0x000fd2000bf05300 */
[----:B------:R-:W-:Y:S05]  /*01f0*/  BRA.U !UP0, `(.L_x_3) ;  /* 0x0000000108107547 */ /* 0x000fea000b800000 */
[----:B------:R-:W2:Y:S01]  /*0200*/  LDC.64 R38, c[0x0][0x9a8] ;  /* 0x00026a00ff267b82 */ /* 0x000ea20000000a00 */
[----:B------:R-:W2:Y:S02]  /*0210*/  LDCU.64 UR4, c[0x0][0x358] ;  /* 0x00006b00ff0477ac */ /* 0x000ea40008000a00 */
[----:B--2---:R2:W5:Y:S01]  /*0220*/  LDG.E R38, desc[UR4][R38.64] ;  /* 0x0000000426267981 */ /* 0x004562000c1e1900 */
[----:B------:R-:W-:Y:S05]  /*0230*/  BRA `(.L_x_2) ;  /* 0x0000000000087947 */ /* 0x000fea0003800000 */
.L_x_3:
[----:B------:R-:W2:Y:S02]  /*0240*/  LDCU UR4, c[0x0][0x9a0] ;  /* 0x00013400ff0477ac */ /* 0x000ea40008000800 */
[----:B--2---:R-:W-:Y:S02]  /*0250*/  MOV R38, UR4 ;  /* 0x0000000400267c02 */ /* 0x004fe40008000f00 */
.L_x_2:
[----:B-1----:R-:W1:Y:S01]  /*0260*/  LDC.64 R4, c[0x0][0x988] ;  /* 0x00026200ff047b82 */ /* 0x002e620000000a00 */
[----:B------:R-:W-:Y:S01]  /*0270*/  IMAD.U32 R0, RZ, RZ, UR15 ;  /* 0x0000000fff007e24 */ /* 0x000fe2000f8e00ff */
[----:B------:R-:W-:Y:S01]  /*0280*/  ISETP.EQ.U32.AND P4, PT, R2, RZ, PT ;  /* 0x000000ff0200720c */ /* 0x000fe20003f82070 */
[----:B------:R-:W-:Y:S03]  /*0290*/  BSSY.RECONVERGENT B0, `(.L_x_4) ;  /* 0x0000012000007945 */ /* 0x000fe60003800200 */
[----:B------:R-:W-:Y:S02]  /*02a0*/  ISETP.NE.OR P1, PT, R0, 0x1, !P2 ;  /* 0x000000010000780c */ /* 0x000fe40005725670 */
[----:B-1----:R-:W-:-:S04]  /*02b0*/  ISETP.NE.U32.AND P0, PT, R4, RZ, PT ;  /* 0x000000ff0400720c */ /* 0x002fc80003f05070 */
[----:B------:R-:W-:-:S13]  /*02c0*/  ISETP.NE.AND.EX P0, PT, R5, RZ, PT, P0 ;  /* 0x000000ff0500720c */ /* 0x000fda0003f05300 */
[----:B------:R-:W-:Y:S01]  /*02d0*/  VOTEU.ANY UP3, P0 ;  /* 0x0000000000ff7886 */ /* 0x000fe20000060100 */
[----:B------:R-:W-:Y:S02]  /*02e0*/  PLOP3.LUT P3, PT, PT, PT, UP3, 0x80, 0x8 ;  /* 0x000000000008781c */ /* 0x000fe40003f6f038 */
[----:B------:R-:W-:Y:S02]  /*02f0*/  ISETP.NE.OR P0, PT, R0, 0x3, !P2 ;  /* 0x000000030000780c */ /* 0x000fe40005705670 */
[----:B------:R-:W-:-:S04]  /*0300*/  ISETP.EQ.OR.EX P5, PT, R3, RZ, !P3, P4 ;  /* 0x000000ff0300720c */ /* 0x000fc80005fa2740 */
[----:B------:R-:W-:Y:S01]  /*0310*/  P2R R98, PR, RZ, 0x20 ;  /* 0x00000020ff627803 */ /* 0x000fe20000000000 */
[----:B------:R-:W-:Y:S05]  /*0320*/  @P1 BRA `(.L_x_5) ;  /* 0x0000000000201947 */ /* 0x000fea0003800000 */
[----:B------:R-:W1:Y:S02]  /*0330*/  LDCU.64 UR4, c[0x0][0x348] ;  /* 0x00006900ff0477ac */ /* 0x000e640008000a00 */
[----:B-1----:R-:W-:Y:S02]  /*0340*/  UIADD3 UR6, UP1, UPT, UR4, 0x80, URZ ;  /* 0x0000008004067890 */ /* 0x002fe4000ff3e0ff */
[----:B------:R-:W-:Y:S02]  /*0350*/  UIADD3 UR4, UP0, UPT, UR4, 0x200, URZ ;  /* 0x0000020004047890 */ /* 0x000fe4000ff1e0ff */
[----:B------:R-:W-:Y:S02]  /*0360*/  UIADD3.X UR7, UPT, UPT, URZ, UR5, URZ, UP1, !UPT ;  /* 0x00000005ff077290 */ /* 0x000fe40008ffe4ff */
[----:B------:R-:W-:-:S07]  /*0370*/  UIADD3.X UR5, UPT, UPT, URZ, UR5, URZ, UP0, !UPT ;  /* 0x00000005ff057290 */ /* 0x000fce00087fe4ff */
[----:B------:R1:W-:Y:S02]  /*0380*/  UTMACCTL.PF [UR6] ;  /* 0x00000000060079b9 */ /* 0x0003e40008040000 */
[----:B------:R1:W-:Y:S02]  /*0390*/  UTMACCTL.PF [UR4] ;  /* 0x00000000040079b9 */ /* 0x0003e40008040000 */
[----:B-1----:R-:W-:Y:S01]  /*03a0*/  NOP ;  /* 0x0000000000007918 */ /* 0x002fe20000000000 */
.L_x_5:
[----:B------:R-:W-:Y:S05]  /*03b0*/  BSYNC.RECONVERGENT B0 ;  /* 0x0000000000007941 */ /* 0x000fea0003800200 */
.L_x_4:
[----:B------:R-:W-:Y:S04]  /*03c0*/  BSSY.RECONVERGENT B0, `(.L_x_6) ;  /* 0x000000a000007945 */ /* 0x000fe80003800200 */
        /* <DEDUP_REMOVED lines=9> */
.L_x_7:
[----:B------:R-:W-:Y:S05]  /*0460*/  BSYNC.RECONVERGENT B0 ;  /* 0x0000000000007941 */ /* 0x000fea0003800200 */
.L_x_6:
[----:B------:R-:W-:Y:S01]  /*0470*/  UPLOP3.LUT UP2, UPT, UPT, UPT, UPT, 0x80, 0x8 ;  /* 0x000000000008789c */ /* 0x000fe20003f4f070 */
[----:B------:R-:W-:Y:S10]  /*0480*/  @!P5 BRA `(.L_x_8) ;  /* 0x000000000024d947 */ /* 0x000ff40003800000 */
[----:B------:R-:W-:Y:S01]  /*0490*/  ISETP.NE.U32.AND P1, PT, R2, RZ, PT ;  /* 0x000000ff0200720c */ /* 0x000fe20003f25070 */
[----:B------:R-:W-:Y:S01]  /*04a0*/  USEL UR4, URZ, 0xffffffff, UP3 ;  /* 0xffffffffff047887 */ /* 0x000fe20009800000 */
[----:B-----5:R-:W-:Y:S02]  /*04b0*/  FSETP.NEU.AND P0, PT, R41, RZ, PT ;  /* 0x000000ff2900720b */ /* 0x020fe40003f0d000 */
[----:B------:R-:W-:-:S11]  /*04c0*/  ISETP.NE.AND.EX P1, PT, R3, RZ, PT, P1 ;  /* 0x000000ff0300720c */ /* 0x000fd60003f25310 */
[----:B------:R-:W-:Y:S02]  /*04d0*/  VOTEU.ANY UP0, P0 ;  /* 0x0000000000ff7886 */ /* 0x000fe40000000100 */
[----:B------:R-:W-:-:S05]  /*04e0*/  VOTEU.ANY UP1, P1 ;  /* 0x0000000000ff7886 */ /* 0x000fca0000820100 */
[----:B------:R-:W-:-:S04]  /*04f0*/  @!UP1 USEL UR4, URZ, 0xffffffff, UP0 ;  /* 0xffffffffff049887 */ /* 0x000fc80008000000 */
[----:B------:R-:W-:-:S04]  /*0500*/  ULOP3.LUT UR4, UR4, 0x1, URZ, 0xc0, !UPT ;  /* 0x0000000104047892 */ /* 0x000fc8000f8ec0ff */
[----:B------:R-:W-:-:S11]  /*0510*/  UISETP.NE.U32.AND UP2, UPT, UR4, 0x1, UPT ;  /* 0x000000010400788c */ /* 0x000fd6000bf45070 */
.L_x_8:
[----:B------:R-:W1:Y:S01]  /*0520*/  SHFL.IDX PT, R2, R91, RZ, 0x1f ;  /* 0x00001fff5b027589 */ /* 0x000e6200000e0000 */
[----:B------:R-:W-:-:S04]  /*0530*/  UISETP.NE.AND UP0, UPT, UR15, 0x2, UPT ;  /* 0x000000020f00788c */ /* 0x000fc8000bf05270 */
[----:B------:R-:W-:Y:S01]  /*0540*/  USEL UR46, URZ, 0x1, UP0 ;  /* 0x00000001ff2e7887 */ /* 0x000fe20008000000 */
[----:B-1----:R-:W-:-:S13]  /*0550*/  ISETP.NE.AND P0, PT, R2, RZ, PT ;  /* 0x000000ff0200720c */ /* 0x002fda0003f05270 */
[----:B------:R-:W-:Y:S05]  /*0560*/  @P0 BRA `(.L_x_9) ;  /* 0x0000000000680947 */ /* 0x000fea0003800000 */
[----:B------:R-:W1:Y:S01]  /*0570*/  S2UR UR4, SR_CgaCtaId ;  /* 0x00000000000479c3 */ /* 0x000e620000008800 */
[----:B------:R-:W-:Y:S01]  /*0580*/  UMOV UR5, 0x400 ;  /* 0x0000040000057882 */ /* 0x000fe20000000000 */
[----:B------:R-:W-:Y:S01]  /*0590*/  UMOV UR6, 0x1 ;  /* 0x0000000100067882 */ /* 0x000fe20000000000 */
[----:B------:R-:W-:Y:S01]  /*05a0*/  ELECT P0, URZ, PT ;  /* 0x0000000000ff782f */ /* 0x000fe20003800000 */
[----:B------:R-:W-:-:S04]  /*05b0*/  UIADD3 UR6, UPT, UPT, -UR6, 0x100000, URZ ;  /* 0x0010000006067890 */ /* 0x000fc8000fffe1ff */
[----:B------:R-:W-:Y:S02]  /*05c0*/  USHF.L.U32 UR7, UR6, 0xb, URZ ;  /* 0x0000000b06077899 */ /* 0x000fe400080006ff */
[----:B------:R-:W-:Y:S02]  /*05d0*/  USHF.L.U32 UR6, UR6, 0x1, URZ ;  /* 0x0000000106067899 */ /* 0x000fe400080006ff */
[----:B-1----:R-:W-:Y:S01]  /*05e0*/  ULEA UR4, UR4, UR5, 0x18 ;  /* 0x0000000504047291 */ /* 0x002fe2000f8ec0ff */
[----:B------:R-:W1:Y:S11]  /*05f0*/  FENCE.VIEW.ASYNC.S ;  /* 0x00000000000073c6 */ /* 0x000e760000000000 */
[----:B-1----:R1:W3:Y:S01]  /*0600*/  SYNCS.EXCH.64 URZ, [UR4], UR6 ;  /* 0x0000000604ff75b2 */ /* 0x0022e20008000100 */
[----:B------:R1:W4:Y:S01]  /*0610*/  SYNCS.EXCH.64 URZ, [UR4+0x40], UR6 ;  /* 0x0000400604ff75b2 */ /* 0x0003220008000100 */
[----:B------:R1:W1:Y:S01]  /*0620*/  SYNCS.EXCH.64 URZ, [UR4+0x8], UR6 ;  /* 0x0000080604ff75b2 */ /* 0x0002620008000100 */
        /* <DEDUP_REMOVED lines=13> */
[----:B------:R-:W-:Y:S01]  /*0700*/  NOP ;  /* 0x0000000000007918 */ /* 0x000fe20000000000 */
.L_x_9:
[----:B------:R-:W2:Y:S01]  /*0710*/  SHFL.IDX PT, R2, R91, RZ, 0x1f ;  /* 0x00001fff5b027589 */ /* 0x000ea200000e0000 */
[----:B------:R-:W-:Y:S01]  /*0720*/  NOP ;  /* 0x0000000000007918 */ /* 0x000fe20000000000 */
[----:B--2---:R-:W-:-:S13]  /*0730*/  ISETP.NE.AND P0, PT, R2, 0x1, PT ;  /* 0x000000010200780c */ /* 0x004fda0003f05270 */
[----:B------:R-:W-:Y:S05]  /*0740*/  @P0 BRA `(.L_x_10) ;  /* 0x0000000000500947 */ /* 0x000fea0003800000 */
[----:B-1----:R-:W1:Y:S01]  /*0750*/  S2UR UR4, SR_CgaCtaId ;  /* 0x00000000000479c3 */ /* 0x002e620000008800 */
[----:B------:R-:W-:Y:S01]  /*0760*/  UMOV UR5, 0x400 ;  /* 0x0000040000057882 */ /* 0x000fe20000000000 */
[----:B------:R-:W-:Y:S01]  /*0770*/  UMOV UR8, 0x20 ;  /* 0x0000002000087882 */ /* 0x000fe20000000000 */
[----:B------:R-:W-:Y:S01]  /*0780*/  UMOV UR6, 0x80 ;  /* 0x0000008000067882 */ /* 0x000fe20000000000 */
[----:B------:R-:W-:-:S04]  /*0790*/  UIADD3 UR8, UPT, UPT, -UR8, 0x100000, URZ ;  /* 0x0010000008087890 */ /* 0x000fc8000fffe1ff */
[----:B------:R-:W-:Y:S02]  /*07a0*/  USHF.L.U32 UR9, UR8, 0xb, URZ ;  /* 0x0000000b08097899 */ /* 0x000fe400080006ff */
[----:B------:R-:W-:Y:S02]  /*07b0*/  USHF.L.U32 UR8, UR8, 0x1, URZ ;  /* 0x0000000108087899 */ /* 0x000fe400080006ff */
[----:B------:R-:W-:-:S04]  /*07c0*/  UIADD3 UR6, UPT, UPT, -UR6, 0x100000, URZ ;  /* 0x0010000006067890 */ /* 0x000fc8000fffe1ff */
[----:B------:R-:W-:Y:S02]  /*07d0*/  USHF.L.U32 UR7, UR6, 0xb, URZ ;  /* 0x0000000b06077899 */ /* 0x000fe400080006ff */
[----:B------:R-:W-:Y:S01]  /*07e0*/  USHF.L.U32 UR6, UR6, 0x1, URZ ;  /* 0x0000000106067899 */ /* 0x000fe200080006ff */
[----:B------:R-:W-:Y:S01]  /*07f0*/  ELECT P0, URZ, PT ;  /* 0x0000000000ff782f */ /* 0x000fe20003800000 */
[----:B-1----:R-:W-:Y:S01]  /*0800*/  ULEA UR4, UR4, UR5, 0x18 ;  /* 0x0000000504047291 */ /* 0x002fe2000f8ec0ff */
[----:B------:R-:W1:Y:S11]  /*0810*/  FENCE.VIEW.ASYNC.S ;  /* 0x00000000000073c6 */ /* 0x000e760000000000 */
[----:B-1----:R2:W1:Y:S01]  /*0820*/  SYNCS.EXCH.64 URZ, [UR4+0x80], UR8 ;  /* 0x0000800804ff75b2 */ /* 0x0024620008000100 */
[----:B------:R2:W1:Y:S01]  /*0830*/  SYNCS.EXCH.64 URZ, [UR4+0x98], UR6 ;  /* 0x0000980604ff75b2 */ /* 0x0004620008000100 */
[----:B------:R2:W1:Y:S01]  /*0840*/  SYNCS.EXCH.64 URZ, [UR4+0x88], UR8 ;  /* 0x0000880804ff75b2 */ /* 0x0004620008000100 */
[----:B------:R2:W1:Y:S01]  /*0850*/  SYNCS.EXCH.64 URZ, [UR4+0xa0], UR6 ;  /* 0x0000a00604ff75b2 */ /* 0x0004620008000100 */
[----:B------:R2:W1:Y:S01]  /*0860*/  SYNCS.EXCH.64 URZ, [UR4+0x90], UR8 ;  /* 0x0000900804ff75b2 */ /* 0x0004620008000100 */
[----:B------:R2:W1:Y:S02]  /*0870*/  SYNCS.EXCH.64 URZ, [UR4+0xa8], UR6 ;  /* 0x0000a80604ff75b2 */ /* 0x0004640008000100 */
[----:B--2---:R-:W-:Y:S01]  /*0880*/  NOP ;  /* 0x0000000000007918 */ /* 0x004fe20000000000 */
.L_x_10:
[----:B------:R-:W2:Y:S01]  /*0890*/  SHFL.IDX PT, R2, R91, RZ, 0x1f ;  /* 0x00001fff5b027589 */ /* 0x000ea200000e0000 */
[----:B------:R-:W-:Y:S01]  /*08a0*/  NOP ;  /* 0x0000000000007918 */ /* 0x000fe20000000000 */
[----:B--2---:R-:W-:-:S13]  /*08b0*/  ISETP.NE.AND P0, PT, R2, 0x3, PT ;  /* 0x000000030200780c */ /* 0x004fda0003f05270 */
[----:B------:R-:W-:Y:S05]  /*08c0*/  @P0 BRA `(.L_x_11) ;  /* 0x0000000000300947 */ /* 0x000fea0003800000 */
[----:B-1----:R-:W1:Y:S01]  /*08d0*/  S2UR UR4, SR_CgaCtaId ;  /* 0x00000000000479c3 */ /* 0x002e620000008800 */
[----:B------:R-:W-:Y:S01]  /*08e0*/  UMOV UR6, 0x400 ;  /* 0x0000040000067882 */ /* 0x000fe20000000000 */
[----:B------:R-:W-:Y:S01]  /*08f0*/  UMOV UR5, 0x20 ;  /* 0x0000002000057882 */ /* 0x000fe20000000000 */
[----:B------:R-:W-:Y:S01]  /*0900*/  ELECT P0, URZ, PT ;  /* 0x0000000000ff782f */ /* 0x000fe20003800000 */
[----:B-1----:R-:W-:Y:S02]  /*0910*/  ULEA UR6, UR4, UR6, 0x18 ;  /* 0x0000000604067291 */ /* 0x002fe4000f8ec0ff */
[----:B------:R-:W-:-:S04]  /*0920*/  UIADD3 UR4, UPT, UPT, -UR5, 0x100000, URZ ;  /* 0x0010000005047890 */ /* 0x000fc8000fffe1ff */
[----:B------:R-:W-:Y:S02]  /*0930*/  USHF.L.U32 UR5, UR4, 0xb, URZ ;  /* 0x0000000b04057899 */ /* 0x000fe400080006ff */
[----:B------:R-:W-:Y:S01]  /*0940*/  USHF.L.U32 UR4, UR4, 0x1, URZ ;  /* 0x0000000104047899 */ /* 0x000fe200080006ff */
[----:B------:R-:W1:Y:S11]  /*0950*/  FENCE.VIEW.ASYNC.S ;  /* 0x00000000000073c6 */ /* 0x000e760000000000 */
[----:B-1----:R2:W1:Y:S01]  /*0960*/  SYNCS.EXCH.64 URZ, [UR6+0xb0], UR4 ;  /* 0x0000b00406ff75b2 */ /* 0x0024620008000100 */
[----:B------:R2:W1:Y:S02]  /*0970*/  SYNCS.EXCH.64 URZ, [UR6+0xb8], UR4 ;  /* 0x0000b80406ff75b2 */ /* 0x0004640008000100 */
[----:B--2---:R-:W-:Y:S01]  /*0980*/  NOP ;  /* 0x0000000000007918 */ /* 0x004fe20000000000 */
.L_x_11:
[----:B------:R-:W2:Y:S01]  /*0990*/  SHFL.IDX PT, R2, R91, RZ, 0x1f ;  /* 0x00001fff5b027589 */ /* 0x000ea200000e0000 */
[----:B------:R-:W-:Y:S01]  /*09a0*/  NOP ;  /* 0x0000000000007918 */ /* 0x000fe20000000000 */
[----:B--2---:R-:W-:-:S13]  /*09b0*/  ISETP.NE.AND P0, PT, R2, 0x4, PT ;  /* 0x000000040200780c */ /* 0x004fda0003f05270 */
[----:B------:R-:W-:Y:S05]  /*09c0*/  @P0 BRA `(.L_x_12) ;  /* 0x0000000000440947 */ /* 0x000fea0003800000 */
[----:B-1----:R-:W1:Y:S01]  /*09d0*/  S2UR UR6, SR_CgaCtaId ;  /* 0x00000000000679c3 */ /* 0x002e620000008800 */
[----:B------:R-:W-:Y:S01]  /*09e0*/  UMOV UR4, 0x100 ;  /* 0x0000010000047882 */ /* 0x000fe20000000000 */
[----:B------:R-:W-:Y:S01]  /*09f0*/  UMOV UR5, 0x400 ;  /* 0x0000040000057882 */ /* 0x000fe20000000000 */
[----:B------:R-:W-:Y:S01]  /*0a00*/  USEL UR4, UR4, 0xe0, UP2 ;  /* 0x000000e004047887 */ /* 0x000fe20009000000 */
[----:B------:R-:W-:Y:S01]  /*0a10*/  UMOV UR8, 0x1 ;  /* 0x0000000100087882 */ /* 0x000fe20000000000 */
[----:B------:R-:W-:Y:S01]  /*0a20*/  ELECT P0, URZ, PT ;  /* 0x0000000000ff782f */ /* 0x000fe20003800000 */
[----:B------:R-:W-:-:S04]  /*0a30*/  UIADD3 UR8, UPT, UPT, -UR8, 0x100000, URZ ;  /* 0x0010000008087890 */ /* 0x000fc8000fffe1ff */
[----:B------:R-:W-:Y:S02]  /*0a40*/  USHF.L.U32 UR9, UR8, 0xb, URZ ;  /* 0x0000000b08097899 */ /* 0x000fe400080006ff */
[----:B------:R-:W-:Y:S02]  /*0a50*/  USHF.L.U32 UR8, UR8, 0x1, URZ ;  /* 0x0000000108087899 */ /* 0x000fe400080006ff */
[----:B-1----:R-:W-:Y:S02]  /*0a60*/  ULEA UR6, UR6, UR5, 0x18 ;  /* 0x0000000506067291 */ /* 0x002fe4000f8ec0ff */
[----:B------:R-:W-:-:S04]  /*0a70*/  UIADD3 UR4, UPT, UPT, -UR4, 0x100000, URZ ;  /* 0x0010000004047890 */ /* 0x000fc8000fffe1ff */
[----:B------:R-:W-:Y:S02]  /*0a80*/  USHF.L.U32 UR5, UR4, 0xb, URZ ;  /* 0x0000000b04057899 */ /* 0x000fe400080006ff */
[----:B------:R-:W-:Y:S01]  /*0a90*/  USHF.L.U32 UR4, UR4, 0x1, URZ ;  /* 0x0000000104047899 */ /* 0x000fe200080006ff */
[----:B------:R-:W1:Y:S03]  /*0aa0*/  FENCE.VIEW.ASYNC.S ;  /* 0x00000000000073c6 */ /* 0x000e660000000000 */
[----:B-1----:R2:W1:Y:S08]  /*0ab0*/  SYNCS.EXCH.64 URZ, [UR6+0xc0], UR8 ;  /* 0x0000c00806ff75b2 */ /* 0x0024700008000100 */
[----:B------:R2:W1:Y:S02]  /*0ac0*/  SYNCS.EXCH.64 URZ, [UR6+0xc8], UR4 ;  /* 0x0000c80406ff75b2 */ /* 0x0004640008000100 */
[----:B--2---:R-:W-:Y:S01]  /*0ad0*/  NOP ;  /* 0x0000000000007918 */ /* 0x004fe20000000000 */
.L_x_12:
[----:B------:R-:W2:Y:S01]  /*0ae0*/  SHFL.IDX PT, R2, R91, RZ, 0x1f ;  /* 0x00001fff5b027589 */ /* 0x000ea200000e0000 */
[----:B------:R-:W1:Y:S01]  /*0af0*/  S2UR UR50, SR_CTAID.X ;  /* 0x00000000003279c3 */ /* 0x000e620000002500 */
[----:B------:R-:W-:-:S07]  /*0b00*/  NOP ;  /* 0x0000000000007918 */ /* 0x000fce0000000000 */
[----:B------:R-:W1:Y:S01]  /*0b10*/  S2UR UR22, SR_CTAID.Y ;  /* 0x00000000001679c3 */ /* 0x000e620000002600 */
[----:B--2---:R-:W-:-:S13]  /*0b20*/  ISETP.NE.AND P0, PT, R2, 0x5, PT ;  /* 0x000000050200780c */ /* 0x004fda0003f05270 */
[----:B-1----:R-:W-:Y:S05]  /*0b30*/  @P0 BRA `(.L_x_13) ;  /* 0x0000000000480947 */ /* 0x002fea0003800000 */
[----:B------:R-:W1:Y:S01]  /*0b40*/  S2UR UR4, SR_CgaCtaId ;  /* 0x00000000000479c3 */ /* 0x000e620000008800 */
        /* <DEDUP_REMOVED lines=12> */
[----:B-1----:R1:W2:Y:S01]  /*0c10*/  SYNCS.EXCH.64 URZ, [UR4+0xd0], UR8 ;  /* 0x0000d00804ff75b2 */ /* 0x0022a20008000100 */
[----:B------:R1:W1:Y:S01]  /*0c20*/  SYNCS.EXCH.64 URZ, [UR4+0xe0], UR6 ;  /* 0x0000e00604ff75b2 */ /* 0x0002620008000100 */
[----:B------:R1:W1:Y:S01]  /*0c30*/  SYNCS.EXCH.64 URZ, [UR4+0xd8], UR8 ;  /* 0x0000d80804ff75b2 */ /* 0x0002620008000100 */
[----:B------:R1:W1:Y:S01]  /*0c40*/  SYNCS.EXCH.64 URZ, [UR4+0xe8], UR6 ;  /* 0x0000e80604ff75b2 */ /* 0x0002620008000100 */
[----:B------:R-:W-:Y:S01]  /*0c50*/  NOP ;  /* 0x0000000000007918 */ /* 0x000fe20000000000 */
.L_x_13:
[----:B------:R-:W-:-:S05]  /*0c60*/  CS2R.32 R85, SR_CgaSize ;  /* 0x0000000000557805 */ /* 0x000fca0000008a00 */
[----:B------:R-:W-:-:S05]  /*0c70*/  IMAD R85, R85, -0xa0, RZ ;  /* 0xffffff6055557824 */ /* 0x000fca00078e02ff */
[----:B------:R-:W-:-:S14]  /*0c80*/  R2UR UR5, R85 ;  /* 0x00000000550572ca */ /* 0x000fdc00000e0000 */
[----:B------:R-:W3:Y:S01]  /*0c90*/  LDCU UR5, c[0x0][UR5+0x2b0] ;  /* 0x00005600050577ac */ /* 0x000ee20008000800 */
[----:B------:R-:W-:Y:S02]  /*0ca0*/  I2FP.F32.U32 R5, UR50 ;  /* 0x0000003200057c45 */ /* 0x000fe40008201000 */
[----:B------:R-:W-:-:S05]  /*0cb0*/  CS2R.32 R2, SR_CgaSize ;  /* 0x0000000000027805 */ /* 0x000fca0000008a00 */
[----:B------:R-:W-:-:S06]  /*0cc0*/  IMAD R2, R2, -0xa0, RZ ;  /* 0xffffff6002027824 */ /* 0x000fcc00078e02ff */
[----:B------:R-:W4:Y:S01]  /*0cd0*/  LDC R2, c[0x0][R2+0x2a0] ;  /* 0x0000a80002027b82 */ /* 0x000f220000000800 */
[----:B------:R-:W-:Y:S02]  /*0ce0*/  I2FP.F32.U32 R4, UR22 ;  /* 0x0000001600047c45 */ /* 0x000fe40008201000 */
[----:B------:R-:W-:-:S05]  /*0cf0*/  CS2R.32 R85, SR_CgaSize ;  /* 0x0000000000557805 */ /* 0x000fca0000008a00 */
[----:B------:R-:W-:-:S05]  /*0d00*/  IMAD R85, R85, -0xa0, RZ ;  /* 0xffffff6055557824 */ /* 0x000fca00078e02ff */
[----:B-1----:R-:W-:-:S14]  /*0d10*/  R2UR UR4, R85 ;  /* 0x00000000550472ca */ /* 0x002fdc00000e0000 */
[----:B------:R-:W1:Y:S01]  /*0d20*/  LDCU UR4, c[0x0][UR4+0x2b4] ;  /* 0x00005680040477ac */ /* 0x000e620008000800 */
[----:B------:R-:W-:Y:S01]  /*0d30*/  NOP ;  /* 0x0000000000007918 */ /* 0x000fe20000000000 */
[----:B------:R-:W2:Y:S01]  /*0d40*/  S2R R17, SR_CTAID.Z ;  /* 0x0000000000117919 */ /* 0x000ea20000002700 */
[----:B------:R-:W4:Y:S01]  /*0d50*/  LDCU UR18, c[0x0][0xc24] ;  /* 0x00018480ff1277ac */ /* 0x000f220008000800 */
[----:B------:R-:W-:-:S05]  /*0d60*/  CS2R.32 R3, SR_CgaSize ;  /* 0x0000000000037805 */ /* 0x000fca0000008a00 */
[----:B------:R-:W-:-:S06]  /*0d70*/  IMAD R3, R3, -0xa0, RZ ;  /* 0xffffff6003037824 */ /* 0x000fcc00078e02ff */
[----:B------:R-:W2:Y:S01]  /*0d80*/  LDC R3, c[0x0][R3+0x2a4] ;  /* 0x0000a90003037b82 */ /* 0x000ea20000000800 */
[----:B---3--:R-:W-:Y:S01]  /*0d90*/  FMUL R5, R5, UR5 ;  /* 0x0000000505057c20 */ /* 0x008fe20008400000 */
[----:B-1----:R-:W-:-:S03]  /*0da0*/  FMUL R4, R4, UR4 ;  /* 0x0000000404047c20 */ /* 0x002fc60008400000 */
[----:B------:R-:W1:Y:S01]  /*0db0*/  F2I.U32.TRUNC.NTZ R85, R5 ;  /* 0x0000000500557305 */ /* 0x000e62000020f000 */
[----:B----4-:R-:W-:-:S07]  /*0dc0*/  UISETP.GE.AND UP0, UPT, UR18, 0x1, UPT ;  /* 0x000000011200788c */ /* 0x010fce000bf06270 */
[----:B------:R-:W3:Y:S01]  /*0dd0*/  F2I.U32.TRUNC.NTZ R84, R4 ;  /* 0x0000000400547305 */ /* 0x000ee2000020f000 */
[----:B-1----:R-:W-:-:S05]  /*0de0*/  IADD3 R85, PT, PT, -R85, RZ, RZ ;  /* 0x000000ff55557210 */ /* 0x002fca0007ffe1ff */
[----:B------:R-:W-:Y:S01]  /*0df0*/  IMAD R85, R2, R85, UR50 ;  /* 0x0000003202557e24 */ /* 0x000fe2000f8e0255 */
[----:B---3--:R-:W-:-:S05]  /*0e00*/  IADD3 R84, PT, PT, -R84, RZ, RZ ;  /* 0x000000ff54547210 */ /* 0x008fca0007ffe1ff */
[----:B--2---:R-:W-:Y:S01]  /*0e10*/  IMAD R84, R3, R84, UR22 ;  /* 0x0000001603547e24 */ /* 0x004fe2000f8e0254 */
[----:B------:R-:W-:Y:S06]  /*0e20*/  BAR.SYNC.DEFER_BLOCKING 0x0 ;  /* 0x0000000000007b1d */ /* 0x000fec0000010000 */
[----:B------:R-:W-:Y:S05]  /*0e30*/  BRA.U !UP0, `(.L_x_14) ;  /* 0x0000000108d47547 */ /* 0x000fea000b800000 */
[----:B------:R-:W1:Y:S01]  /*0e40*/  LDCU.128 UR24, c[0x0][0xc10] ;  /* 0x00018200ff1877ac */ /* 0x000e620008000c00 */
[----:B------:R-:W2:Y:S01]  /*0e50*/  LDCU UR14, c[0x0][0x370] ;  /* 0x00006e00ff0e77ac */ /* 0x000ea20008000800 */
[----:B------:R-:W3:Y:S01]  /*0e60*/  LDCU UR6, c[0x0][0x374] ;  /* 0x00006e80ff0677ac */ /* 0x000ee20008000800 */
[----:B------:R-:W4:Y:S01]  /*0e70*/  LDCU UR19, c[0x0][0xc0c] ;  /* 0x00018180ff1377ac */ /* 0x000f220008000800 */
[----:B------:R-:W4:Y:S01]  /*0e80*/  LDCU UR20, c[0x0][0xc20] ;  /* 0x00018400ff1477ac */ /* 0x000f220008000800 */
[----:B------:R-:W4:Y:S01]  /*0e90*/  LDCU.64 UR16, c[0x0][0xc28] ;  /* 0x00018500ff1077ac */ /* 0x000f220008000a00 */
[----:B-1----:R-:W-:Y:S02]  /*0ea0*/  UISETP.NE.AND UP0, UPT, UR26, 0x1, UPT ;  /* 0x000000011a00788c */ /* 0x002fe4000bf05270 */
[----:B---3--:R-:W-:Y:S02]  /*0eb0*/  UIMAD.WIDE.U32 UR4, UR6, UR27, URZ ;  /* 0x0000001b060472a5 */ /* 0x008fe4000f8e00ff */
[----:B--2---:R-:W-:-:S02]  /*0ec0*/  UIMAD.WIDE.U32 UR8, UR14, UR24, URZ ;  /* 0x000000180e0872a5 */ /* 0x004fc4000f8e00ff */
[----:B----4-:R-:W-:Y:S02]  /*0ed0*/  UISETP.NE.AND UP1, UPT, UR19, 0x1, UPT ;  /* 0x000000011300788c */ /* 0x010fe4000bf25270 */
[----:B------:R-:W-:Y:S01]  /*0ee0*/  UISETP.NE.AND UP4, UPT, UR18, 0x1, UPT ;  /* 0x000000011200788c */ /* 0x000fe2000bf85270 */
[----:B------:R-:W-:Y:S01]  /*0ef0*/  UMOV UR4, UR5 ;  /* 0x0000000500047c82 */ /* 0x000fe20008000000 */
[----:B------:R-:W-:Y:S02]  /*0f00*/  UIMAD.WIDE.U32 UR10, UR22, UR27, URZ ;  /* 0x0000001b160a72a5 */ /* 0x000fe4000f8e00ff */
[----:B------:R-:W-:Y:S02]  /*0f10*/  @UP0 USHF.R.U32.HI UR6, URZ, UR20, UR4 ;  /* 0x00000014ff060299 */ /* 0x000fe40008011604 */
[----:B------:R-:W-:Y:S01]  /*0f20*/  UIMAD.WIDE.U32 UR12, UR50, UR24, URZ ;  /* 0x00000018320c72a5 */ /* 0x000fe2000f8e00ff */
[----:B------:R-:W-:Y:S02]  /*0f30*/  UMOV UR4, UR9 ;  /* 0x0000000900047c82 */ /* 0x000fe40008000000 */
[----:B------:R-:W-:Y:S01]  /*0f40*/  UMOV UR7, UR11 ;  /* 0x0000000b00077c82 */ /* 0x000fe20008000000 */
[----:B------:R-:W-:-:S02]  /*0f50*/  @UP1 USHF.R.U32.HI UR14, URZ, UR25, UR4 ;  /* 0x00000019ff0e1299 */ /* 0x000fc40008011604 */
[----:B------:R-:W-:Y:S02]  /*0f60*/  UIMAD.WIDE.U32 UR4, UR6, UR16, URZ ;  /* 0x00000010060472a5 */ /* 0x000fe4000f8e00ff */
[----:B------:R-:W-:Y:S02]  /*0f70*/  UIMAD.WIDE.U32 UR8, UR14, UR16, URZ ;  /* 0x000000100e0872a5 */ /* 0x000fe4000f8e00ff */
[----:B------:R-:W-:-:S03]  /*0f80*/  USHF.R.U32.HI UR10, URZ, UR20, UR7 ;  /* 0x00000014ff0a7299 */ /* 0x000fc60008011607 */
[----:B------:R-:W-:Y:S01]  /*0f90*/  UMOV UR4, UR5 ;  /* 0x0000000500047c82 */ /* 0x000fe20008000000 */
[----:B------:R-:W-:Y:S01]  /*0fa0*/  UMOV UR7, UR13 ;  /* 0x0000000d00077c82 */ /* 0x000fe20008000000 */
[----:B------:R-:W-:Y:S01]  /*0fb0*/  @UP4 USHF.R.U32.HI UR6, URZ, UR17, UR4 ;  /* 0x00000011ff064299 */ /* 0x000fe20008011604 */
[----:B------:R-:W-:Y:S01]  /*0fc0*/  UMOV UR5, UR9 ;  /* 0x0000000900057c82 */ /* 0x000fe20008000000 */
[----:B------:R-:W-:Y:S02]  /*0fd0*/  USHF.R.U32.HI UR7, URZ, UR25, UR7 ;  /* 0x00000019ff077299 */ /* 0x000fe40008011607 */
[----:B------:R-:W-:Y:S02]  /*0fe0*/  USEL UR4, UR22, UR10, !UP0 ;  /* 0x0000000a16047287 */ /* 0x000fe4000c000000 */
[----:B------:R-:W-:Y:S02]  /*0ff0*/  UIMAD UR6, UR6, UR18, URZ ;  /* 0x00000012060672a4 */ /* 0x000fe4000f8e02ff */
[----:B------:R-:W-:-:S02]  /*1000*/  @UP4 USHF.R.U32.HI UR14, URZ, UR17, UR5 ;  /* 0x00000011ff0e4299 */ /* 0x000fc40008011605 */
[----:B------:R-:W-:Y:S02]  /*1010*/  USEL UR5, UR50, UR7, !UP1 ;  /* 0x0000000732057287 */ /* 0x000fe4000c800000 */
[----:B------:R-:W-:Y:S02]  /*1020*/  UISETP.GE.AND UP0, UPT, UR4, UR6, UPT ;  /* 0x000000060400728c */ /* 0x000fe4000bf06270 */
[----:B------:R-:W-:Y:S02]  /*1030*/  UIMAD UR8, UR14, UR18, URZ ;  /* 0x000000120e0872a4 */ /* 0x000fe4000f8e02ff */
[----:B------:R-:W-:Y:S02]  /*1040*/  UIMAD.WIDE.U32 UR6, UR4, UR16, URZ ;  /* 0x00000010040672a5 */ /* 0x000fe4000f8e00ff */
[----:B------:R-:W-:Y:S02]  /*1050*/  UISETP.GE.OR UP0, UPT, UR5, UR8, UP0 ;  /* 0x000000080500728c */ /* 0x000fe40008706670 */
[----:B------:R-:W-:-:S02]  /*1060*/  UIMAD.WIDE.U32 UR8, UR5, UR16, URZ ;  /* 0x00000010050872a5 */ /* 0x000fc4000f8e00ff */
[----:B------:R-:W-:Y:S01]  /*1070*/  UIADD3 UR10, UPT, UPT, -UR4, URZ, URZ ;  /* 0x000000ff040a7290 */ /* 0x000fe2000fffe1ff */
[----:B------:R-:W-:Y:S02]  /*1080*/  UMOV UR6, UR7 ;  /* 0x0000000700067c82 */ /* 0x000fe40008000000 */
[----:B------:R-:W-:Y:S02]  /*1090*/  USHF.R.U32.HI UR6, URZ, UR17, UR6 ;  /* 0x00000011ff067299 */ /* 0x000fe40008011606 */
[----:B------:R-:W-:Y:S02]  /*10a0*/  UIMAD UR10, UR26, UR10, UR22 ;  /* 0x0000000a1a0a72a4 */ /* 0x000fe4000f8e0216 */
[----:B------:R-:W-:Y:S01]  /*10b0*/  USEL UR6, UR4, UR6, !UP4 ;  /* 0x0000000604067287 */ /* 0x000fe2000e000000 */
[----:B------:R-:W-:Y:S01]  /*10c0*/  @!UP0 UMOV UR7, UR9 ;  /* 0x0000000900078c82 */ /* 0x000fe20008000000 */
[----:B------:R-:W-:Y:S02]  /*10d0*/  UIADD3 UR9, UPT, UPT, -UR5, URZ, URZ ;  /* 0x000000ff05097290 */ /* 0x000fe4000fffe1ff */
[----:B------:R-:W-:-:S02]  /*10e0*/  @!UP0 USHF.R.U32.HI UR7, URZ, UR17, UR7 ;  /* 0x00000011ff078299 */ /* 0x000fc40008011607 */
[----:B------:R-:W-:Y:S02]  /*10f0*/  UIADD3 UR8, UPT, UPT, -UR6, URZ, URZ ;  /* 0x000000ff06087290 */ /* 0x000fe4000fffe1ff */
[----:B------:R-:W-:Y:S02]  /*1100*/  @!UP0 USEL UR7, UR5, UR7, !UP4 ;  /* 0x0000000705078287 */ /* 0x000fe4000e000000 */
[----:B------:R-:W-:Y:S02]  /*1110*/  UIMAD UR8, UR18, UR8, UR4 ;  /* 0x00000008120872a4 */ /* 0x000fe4000f8e0204 */
[----:B------:R-:W-:Y:S02]  /*1120*/  @!UP0 UIADD3 UR6, UPT, UPT, UR6, -UR7, URZ ;  /* 0x8000000706068290 */ /* 0x000fe4000fffe0ff */
[----:B------:R-:W-:Y:S02]  /*1130*/  @!UP0 UIMAD UR8, UR8, UR14, UR7 ;  /* 0x0000000e080882a4 */ /* 0x000fe4000f8e0207 */
[----:B------:R-:W-:-:S02]  /*1140*/  @!UP0 UIMAD UR4, UR6, UR18, UR5 ;  /* 0x00000012060482a4 */ /* 0x000fc4000f8e0205 */
[----:B------:R-:W-:Y:S02]  /*1150*/  UIMAD UR6, UR19, UR9, UR50 ;  /* 0x00000009130672a4 */ /* 0x000fe4000f8e0232 */
[----:B------:R-:W-:Y:S01]  /*1160*/  UIMAD UR22, UR4, UR26, UR10 ;  /* 0x0000001a041672a4 */ /* 0x000fe2000f8e020a */
[----:B------:R-:W-:Y:S02]  /*1170*/  @!UP0 UMOV UR5, UR8 ;  /* 0x0000000800058c82 */ /* 0x000fe40008000000 */
[----:B------:R-:W-:-:S12]  /*1180*/  UIMAD UR50, UR5, UR19, UR6 ;  /* 0x00000013053272a4 */ /* 0x000fd8000f8e0206 */
.L_x_14:
[----:B------:R-:W1:Y:S02]  /*1190*/  LDCU UR4, c[0x0][0xc30] ;  /* 0x00018600ff0477ac */ /* 0x000e640008000800 */
[----:B-1----:R-:W-:-:S09]  /*11a0*/  UISETP.NE.AND UP0, UPT, UR4, 0x1, UPT ;  /* 0x000000010400788c */ /* 0x002fd2000bf05270 */
[----:B------:R-:W-:Y:S05]  /*11b0*/  BRA.U UP0, `(.L_x_15) ;  /* 0x0000000100447547 */ /* 0x000fea000b800000 */
[----:B------:R-:W1:Y:S01]  /*11c0*/  LDCU.128 UR8, c[0x0][0xc10] ;  /* 0x00018200ff0877ac */ /* 0x000e620008000c00 */
[----:B------:R-:W2:Y:S01]  /*11d0*/  LDCU UR12, c[0x0][0xc0c] ;  /* 0x00018180ff0c77ac */ /* 0x000ea20008000800 */
[----:B------:R-:W3:Y:S01]  /*11e0*/  LDCU UR13, c[0x0][0xc20] ;  /* 0x00018400ff0d77ac */ /* 0x000ee20008000800 */
[----:B-1----:R-:W-:Y:S02]  /*11f0*/  UIMAD.WIDE.U32 UR6, UR50, UR8, URZ ;  /* 0x00000008320672a5 */ /* 0x002fe4000f8e00ff */
[----:B------:R-:W-:Y:S02]  /*1200*/  UIMAD.WIDE.U32 UR4, UR22, UR11, URZ ;  /* 0x0000000b160472a5 */ /* 0x000fe4000f8e00ff */
[----:B--2---:R-:W-:Y:S02]  /*1210*/  UISETP.NE.AND UP1, UPT, UR12, 0x1, UPT ;  /* 0x000000010c00788c */ /* 0x004fe4000bf25270 */
[----:B------:R-:W-:Y:S01]  /*1220*/  UISETP.NE.AND UP0, UPT, UR10, 0x1, UPT ;  /* 0x000000010a00788c */ /* 0x000fe2000bf05270 */
[----:B------:R-:W-:-:S02]  /*1230*/  UMOV UR6, UR7 ;  /* 0x0000000700067c82 */ /* 0x000fc40008000000 */
[----:B------:R-:W-:Y:S01]  /*1240*/  UMOV UR4, UR5 ;  /* 0x0000000500047c82 */ /* 0x000fe20008000000 */
[----:B------:R-:W-:Y:S02]  /*1250*/  USHF.R.U32.HI UR6, URZ, UR9, UR6 ;  /* 0x00000009ff067299 */ /* 0x000fe40008011606 */
[----:B---3--:R-:W-:Y:S02]  /*1260*/  USHF.R.U32.HI UR4, URZ, UR13, UR4 ;  /* 0x0000000dff047299 */ /* 0x008fe40008011604 */
[----:B------:R-:W-:Y:S02]  /*1270*/  USEL UR5, UR50, UR6, !UP1 ;  /* 0x0000000632057287 */ /* 0x000fe4000c800000 */
[----:B------:R-:W-:-:S04]  /*1280*/  USEL UR4, UR22, UR4, !UP0 ;  /* 0x0000000416047287 */ /* 0x000fc8000c000000 */
[----:B------:R-:W-:Y:S02]  /*1290*/  UIADD3 UR6, UPT, UPT, UR5, -UR4, URZ ;  /* 0x8000000405067290 */ /* 0x000fe4000fffe0ff */
[----:B------:R-:W-:Y:S02]  /*12a0*/  UIADD3 UR4, UPT, UPT, -UR5, UR4, URZ ;  /* 0x0000000405047290 */ /* 0x000fe4000fffe1ff */
[----:B------:R-:W-:Y:S02]  /*12b0*/  UIMAD UR22, UR6, UR10, UR22 ;  /* 0x0000000a061672a4 */ /* 0x000fe4000f8e0216 */
[----:B------:R-:W-:-:S12]  /*12c0*/  UIMAD UR50, UR4, UR12, UR50 ;  /* 0x0000000c043272a4 */ /* 0x000fd8000f8e0232 */
.L_x_15:
[----:B------:R-:W-:Y:S01]  /*12d0*/  BAR.SYNC.DEFER_BLOCKING 0x0 ;  /* 0x0000000000007b1d */ /* 0x000fe20000010000 */
[----:B------:R-:W-:Y:S01]  /*12e0*/  UISETP.NE.AND UP0, UPT, UR15, 0x2, UPT ;  /* 0x000000020f00788c */ /* 0x000fe2000bf05270 */
[----:B------:R-:W-:Y:S02]  /*12f0*/  ISETP.NE.OR P2, PT, R0, 0x2, !P2 ;  /* 0x000000020000780c */ /* 0x000fe40005745670 */
[----:B------:R-:W-:Y:S02]  /*1300*/  LOP3.LUT R0, R99, 0x1f, RZ, 0xc0, !PT ;  /* 0x0000001f63007812 */ /* 0x000fe400078ec0ff */
[----:B------:R-:W1:Y:S04]  /*1310*/  LDCU UR39, c[0x0][0xc24] ;  /* 0x00018480ff2777ac */ /* 0x000e680008000800 */
[----:B------:R-:W-:Y:S05]  /*1320*/  BRA.U UP0, `(.L_x_16) ;  /* 0x0000001900d87547 */ /* 0x000fea000b800000 */
[----:B------:R-:W2:Y:S01]  /*1330*/  LDCU UR5, c[0x0][0x388] ;  /* 0x00007100ff0577ac */ /* 0x000ea20008000800 */
[----:B------:R-:W-:Y:S01]  /*1340*/  PLOP3.LUT P1, PT, PT, PT, UP2, 0x80, 0x8 ;  /* 0x000000000008781c */ /* 0x000fe20003f2f028 */
[----:B------:R-:W-:Y:S01]  /*1350*/  IMAD.MOV.U32 R2, RZ, RZ, RZ ;  /* 0x000000ffff027224 */ /* 0x000fe200078e00ff */
[----:B------:R-:W-:Y:S01]  /*1360*/  ISETP.EQ.OR P3, PT, R0, RZ, P2 ;  /* 0x000000ff0000720c */ /* 0x000fe20001762670 */
[----:B------:R-:W3:Y:S01]  /*1370*/  LDCU UR8, c[0x0][0x38c] ;  /* 0x00007180ff0877ac */ /* 0x000ee20008000800 */
[----:B------:R-:W-:Y:S01]  /*1380*/  PLOP3.LUT P1, PT, P1, PT, PT, 0x8, 0x80 ;  /* 0x000000000080781c */ /* 0x000fe20000f2e170 */
[----:B------:R-:W4:Y:S01]  /*1390*/  LDCU.64 UR6, c[0x0][0x390] ;  /* 0x00007200ff0677ac */ /* 0x000f220008000a00 */
[----:B------:R-:W1:Y:S01]  /*13a0*/  LDCU UR53, c[0x0][0x370] ;  /* 0x00006e00ff3577ac */ /* 0x000e620008000800 */
[----:B------:R-:W1:Y:S01]  /*13b0*/  LDCU.64 UR42, c[0x0][0x348] ;  /* 0x00006900ff2a77ac */ /* 0x000e620008000a00 */
[----:B--2---:R-:W-:Y:S01]  /*13c0*/  UIADD3 UR5, UPT, UPT, UR5, 0x3f, URZ ;  /* 0x0000003f05057890 */ /* 0x004fe2000fffe0ff */
[----:B------:R-:W2:Y:S03]  /*13d0*/  LDCU UR52, c[0x0][0x374] ;  /* 0x00006e80ff3477ac */ /* 0x000ea60008000800 */
[----:B------:R-:W-:Y:S01]  /*13e0*/  USHF.R.S32.HI UR4, URZ, 0x1f, UR5 ;  /* 0x0000001fff047899 */ /* 0x000fe20008011405 */
[----:B------:R-:W-:Y:S01]  /*13f0*/  UMOV UR26, 0x1 ;  /* 0x00000001001a7882 */ /* 0x000fe20000000000 */
[----:B------:R-:W-:-:S02]  /*1400*/  UMOV UR31, URZ ;  /* 0x000000ff001f7c82 */ /* 0x000fc40008000000 */
[----:B------:R-:W-:Y:S01]  /*1410*/  ULEA.HI UR4, UR4, UR5, URZ, 0x6 ;  /* 0x0000000504047291 */ /* 0x000fe2000f8f30ff */
[----:B------:R-:W-:Y:S01]  /*1420*/  UMOV UR36, URZ ;  /* 0x000000ff00247c82 */ /* 0x000fe20008000000 */
[----:B------:R-:W-:Y:S02]  /*1430*/  UMOV UR38, URZ ;  /* 0x000000ff00267c82 */ /* 0x000fe40008000000 */
[----:B------:R-:W-:-:S04]  /*1440*/  USHF.R.S32.HI UR4, URZ, 0x6, UR4 ;  /* 0x00000006ff047899 */ /* 0x000fc80008011404 */
[----:B---3--:R-:W-:-:S04]  /*1450*/  UIMAD UR4, UR4, UR8, URZ ;  /* 0x00000008040472a4 */ /* 0x008fc8000f8e02ff */
[----:B----4-:R-:W-:-:S04]  /*1460*/  UIMAD UR4, UR4, UR6, URZ ;  /* 0x00000006040472a4 */ /* 0x010fc8000f8e02ff */
[----:B------:R-:W-:-:S04]  /*1470*/  UIMAD UR54, UR4, UR7, URZ ;  /* 0x00000007043672a4 */ /* 0x000fc8000f8e02ff */
[----:B------:R-:W-:Y:S02]  /*1480*/  UISETP.NE.AND UP1, UPT, UR54, URZ, UPT ;  /* 0x000000ff3600728c */ /* 0x000fe4000bf25270 */
[----:B------:R-:W-:-:S04]  /*1490*/  UISETP.LT.U32.AND UP0, UPT, UR54, 0x8, UPT ;  /* 0x000000083600788c */ /* 0x000fc8000bf01070 */
[----:B------:R-:W-:-:S04]  /*14a0*/  USEL UR4, UR54, 0x8, UP0 ;  /* 0x0000000836047887 */ /* 0x000fc80008000000 */
[----:B------:R-:W-:Y:S02]  /*14b0*/  UIADD3 UR5, UPT, UPT, UR4, -0x1, URZ ;  /* 0xffffffff04057890 */ /* 0x000fe4000fffe0ff */
[----:B------:R-:W-:Y:S02]  /*14c0*/  @!UP1 UIADD3 UR5, UPT, UPT, UR4, URZ, URZ ;  /* 0x000000ff04059290 */ /* 0x000fe4000fffe0ff */
[----:B------:R-:W-:Y:S02]  /*14d0*/  UIADD3 UR51, UPT, UPT, UR54, -UR4, URZ ;  /* 0x8000000436337290 */ /* 0x000fe4000fffe0ff */
[----:B-12---:R-:W-:-:S12]  /*14e0*/  UIADD3 UR55, UPT, UPT, UR5, 0x1, URZ ;  /* 0x0000000105377890 */ /* 0x006fd8000fffe0ff */
.L_x_32:
[----:B------:R-:W1:Y:S01]  /*14f0*/  S2UR UR30, SR_CgaCtaId ;  /* 0x00000000001e79c3 */ /* 0x000e620000008800 */
[----:B------:R-:W-:Y:S01]  /*1500*/  UMOV UR4, 0x400 ;  /* 0x0000040000047882 */ /* 0x000fe20000000000 */
[----:B------:R-:W-:Y:S01]  /*1510*/  MOV R0, UR26 ;  /* 0x0000001a00007c02 */ /* 0x000fe20008000f00 */
[----:B------:R-:W-:Y:S02]  /*1520*/  UISETP.NE.AND UP0, UPT, UR54, URZ, UPT ;  /* 0x000000ff3600728c */ /* 0x000fe4000bf05270 */
[----:B------:R-:W-:Y:S01]  /*1530*/  USHF.L.U32 UR19, UR22, 0x6, URZ ;  /* 0x0000000616137899 */ /* 0x000fe200080006ff */
[----:B------:R-:W-:Y:S01]  /*1540*/  SHF.L.U32 R0, R0, 0x1f, RZ ;  /* 0x0000001f00007819 */ /* 0x000fe200000006ff */
[----:B------:R-:W-:Y:S01]  /*1550*/  USHF.L.U32 UR44, UR50, 0x7, URZ ;  /* 0x00000007322c7899 */ /* 0x000fe200080006ff */
[----:B------:R-:W-:Y:S01]  /*1560*/  UMOV UR27, URZ ;  /* 0x000000ff001b7c82 */ /* 0x000fe20008000000 */
[----:B------:R-:W-:Y:S01]  /*1570*/  UMOV UR22, URZ ;  /* 0x000000ff00167c82 */ /* 0x000fe20008000000 */
[----:B------:R-:W-:Y:S01]  /*1580*/  UMOV UR21, URZ ;  /* 0x000000ff00157c82 */ /* 0x000fe20008000000 */
[----:B------:R-:W-:Y:S01]  /*1590*/  UMOV UR20, URZ ;  /* 0x000000ff00147c82 */ /* 0x000fe20008000000 */
[----:B-1----:R-:W-:-:S04]  /*15a0*/  ULEA UR30, UR30, UR4, 0x18 ;  /* 0x000000041e1e7291 */ /* 0x002fc8000f8ec0ff */
[----:B------:R-:W-:-:S09]  /*15b0*/  ULEA UR4, UR31, UR30, 0x3 ;  /* 0x0000001e1f047291 */ /* 0x000fd2000f8e18ff */
[----:B------:R1:W2:Y:S01]  /*15c0*/  SYNCS.PHASECHK.TRANS64.TRYWAIT P0, [UR4+0x40], R0 ;  /* 0x00004000ff0075a7 */ /* 0x0002a20008001104 */
[----:B------:R-:W-:Y:S05]  /*15d0*/  BRA.U !UP0, `(.L_x_17) ;  /* 0x0000000508987547 */ /* 0x000fea000b800000 */
[----:B------:R-:W3:Y:S01]  /*15e0*/  LDCU.128 UR12, c[0x0][0x480] ;  /* 0x00009000ff0c77ac */ /* 0x000ee20008000c00 */
[----:B------:R-:W4:Y:S01]  /*15f0*/  LDCU.128 UR8, c[0x0][0x490] ;  /* 0x00009200ff0877ac */ /* 0x000f220008000c00 */
[----:B------:R-:W1:Y:S01]  /*1600*/  LDCU.64 UR20, c[0x0][0x4c0] ;  /* 0x00009800ff1477ac */ /* 0x000e620008000a00 */
[----:B------:R-:W1:Y:S01]  /*1610*/  LDCU.64 UR16, c[0x0][0x4f0] ;  /* 0x00009e00ff1077ac */ /* 0x000e620008000a00 */
[----:B------:R-:W1:Y:S01]  /*1620*/  LDCU UR18, c[0x0][0x4c8] ;  /* 0x00009900ff1277ac */ /* 0x000e620008000800 */
[----:B---3--:R-:W-:Y:S02]  /*1630*/  UIMAD.WIDE.U32 UR4, UR44, UR13, URZ ;  /* 0x0000000d2c0472a5 */ /* 0x008fe4000f8e00ff */
[----:B------:R-:W-:Y:S02]  /*1640*/  UISETP.NE.AND UP0, UPT, UR12, 0x1, UPT ;  /* 0x000000010c00788c */ /* 0x000fe4000bf05270 */
[----:B------:R-:W-:Y:S01]  /*1650*/  USHF.R.U32.HI UR5, URZ, UR14, UR5 ;  /* 0x0000000eff057299 */ /* 0x000fe20008011605 */
[----:B------:R-:W3:Y:S03]  /*1660*/  LDCU UR45, c[0x0][0x38c] ;  /* 0x00007180ff2d77ac */ /* 0x000ee60008000800 */
[----:B------:R-:W-:-:S02]  /*1670*/  USEL UR5, UR44, UR5, !UP0 ;  /* 0x000000052c057287 */ /* 0x000fc4000c000000 */
[----:B------:R-:W-:Y:S02]  /*1680*/  UISETP.NE.AND UP0, UPT, UR15, 0x1, UPT ;  /* 0x000000010f00788c */ /* 0x000fe4000bf05270 */
[----:B----4-:R-:W-:Y:S01]  /*1690*/  UIMAD.WIDE.U32 UR6, UR5, UR8, URZ ;  /* 0x00000008050672a5 */ /* 0x010fe2000f8e00ff */
[----:B------:R-:W4:Y:S01]  /*16a0*/  LDCU UR8, c[0x0][0x4a0] ;  /* 0x00009400ff0877ac */ /* 0x000f220008000800 */
[----:B------:R-:W1:Y:S05]  /*16b0*/  LDCU UR23, c[0x0][0x4cc] ;  /* 0x00009980ff1777ac */ /* 0x000e6a0008000800 */
[----:B------:R-:W-:Y:S01]  /*16c0*/  UMOV UR4, UR7 ;  /* 0x0000000700047c82 */ /* 0x000fe20008000000 */
[----:B------:R-:W1:Y:S01]  /*16d0*/  LDCU.64 UR40, c[0x0][0x390] ;  /* 0x00007200ff2877ac */ /* 0x000e620008000a00 */
[----:B------:R-:W-:Y:S01]  /*16e0*/  USHF.R.U32.HI UR4, URZ, UR9, UR4 ;  /* 0x00000009ff047299 */ /* 0x000fe20008011604 */
[----:B------:R-:W1:Y:S03]  /*16f0*/  LDCU UR9, c[0x0][0x4ec] ;  /* 0x00009d80ff0977ac */ /* 0x000e660008000800 */
[----:B------:R-:W-:-:S02]  /*1700*/  USEL UR4, UR5, UR4, !UP0 ;  /* 0x0000000405047287 */ /* 0x000fc4000c000000 */
[----:B------:R-:W-:Y:S02]  /*1710*/  UISETP.NE.AND UP0, UPT, UR10, 0x1, UPT ;  /* 0x000000010a00788c */ /* 0x000fe4000bf05270 */
[----:B------:R-:W-:Y:S01]  /*1720*/  UIMAD.WIDE.U32 UR6, UR4, UR11, URZ ;  /* 0x0000000b040672a5 */ /* 0x000fe2000f8e00ff */
[----:B------:R-:W1:Y:S01]  /*1730*/  LDCU.64 UR24, c[0x0][0x4d0] ;  /* 0x00009a00ff1877ac */ /* 0x000e620008000a00 */
[----:B------:R-:W-:-:S05]  /*1740*/  UIADD3 UR38, UPT, UPT, UR55, UR36, URZ ;  /* 0x0000002437267290 */ /* 0x000fca000fffe0ff */
[----:B------:R-:W-:Y:S01]  /*1750*/  UMOV UR6, UR7 ;  /* 0x0000000700067c82 */ /* 0x000fe20008000000 */
[----:B------:R-:W-:Y:S02]  /*1760*/  UIADD3 UR7, UPT, UPT, -UR4, URZ, URZ ;  /* 0x000000ff04077290 */ /* 0x000fe4000fffe1ff */
[----:B----4-:R-:W-:Y:S02]  /*1770*/  USHF.R.U32.HI UR6, URZ, UR8, UR6 ;  /* 0x00000008ff067299 */ /* 0x010fe40008011606 */
[----:B------:R-:W-:Y:S02]  /*1780*/  UIADD3 UR8, UPT, UPT, -UR5, URZ, URZ ;  /* 0x000000ff05087290 */ /* 0x000fe4000fffe1ff */
[----:B------:R-:W-:Y:S02]  /*1790*/  USEL UR14, UR4, UR6, !UP0 ;  /* 0x00000006040e7287 */ /* 0x000fe4000c000000 */
[----:B------:R-:W-:Y:S02]  /*17a0*/  UIMAD UR7, UR15, UR7, UR5 ;  /* 0x000000070f0772a4 */ /* 0x000fe4000f8e0205 */
[----:B------:R-:W-:-:S02]  /*17b0*/  UIADD3 UR6, UPT, UPT, -UR14, URZ, URZ ;  /* 0x000000ff0e067290 */ /* 0x000fc4000fffe1ff */
[----:B------:R-:W-:Y:S02]  /*17c0*/  UIMAD UR8, UR12, UR8, UR44 ;  /* 0x000000080c0872a4 */ /* 0x000fe4000f8e022c */
[----:B------:R-:W-:Y:S02]  /*17d0*/  UIMAD UR13, UR10, UR6, UR4 ;  /* 0x000000060a0d72a4 */ /* 0x000fe4000f8e0204 */
[----:B-1----:R-:W-:Y:S02]  /*17e0*/  UIMAD UR11, UR8, UR20, UR9 ;  /* 0x00000014080b72a4 */ /* 0x002fe4000f8e0209 */
[----:B------:R-:W-:Y:S01]  /*17f0*/  UIMAD UR12, UR7, UR21, UR16 ;  /* 0x00000015070c72a4 */ /* 0x000fe2000f8e0210 */
[----:B------:R-:W1:Y:S02]  /*1800*/  LDCU.64 UR4, c[0x0][0x4f8] ;  /* 0x00009f00ff0477ac */ /* 0x000e640008000a00 */
[----:B------:R-:W4:Y:S01]  /*1810*/  LDCU UR6, c[0x0][0x500] ;  /* 0x0000a000ff0677ac */ /* 0x000f220008000800 */
[----:B------:R-:W-:Y:S01]  /*1820*/  UIMAD UR13, UR13, UR18, UR17 ;  /* 0x000000120d0d72a4 */ /* 0x000fe2000f8e0211 */
[----:B------:R-:W-:Y:S01]  /*1830*/  UMOV UR27, URZ ;  /* 0x000000ff001b7c82 */ /* 0x000fe20008000000 */
[----:B------:R-:W-:Y:S01]  /*1840*/  UMOV UR7, UR31 ;  /* 0x0000001f00077c82 */ /* 0x000fe20008000000 */
[----:B------:R-:W-:Y:S01]  /*1850*/  UMOV UR20, URZ ;  /* 0x000000ff00147c82 */ /* 0x000fe20008000000 */
[----:B------:R-:W-:Y:S01]  /*1860*/  UMOV UR21, URZ ;  /* 0x000000ff00157c82 */ /* 0x000fe20008000000 */
[----:B---3--:R-:W-:-:S07]  /*1870*/  UMOV UR22, URZ ;  /* 0x000000ff00167c82 */ /* 0x008fce0008000000 */
.L_x_22:
[----:B------:R-:W-:Y:S01]  /*1880*/  @!P2 MOV R3, 0x6000 ;  /* 0x000060000003a802 */ /* 0x000fe20000000f00 */
[----:B------:R-:W-:Y:S01]  /*1890*/  ULEA UR9, UR7, UR30, 0x3 ;  /* 0x0000001e07097291 */ /* 0x000fe2000f8e18ff */
[----:B-12---:R-:W-:Y:S11]  /*18a0*/  @P0 BRA `(.L_x_18) ;  /* 0x0000000000100947 */ /* 0x006ff60003800000 */
[----:B------:R-:W-:Y:S04]  /*18b0*/  MOV R0, UR26 ;  /* 0x0000001a00007c02 */ /* 0x000fe80008000f00 */
[----:B------:R-:W-:Y:S04]  /*18c0*/  SHF.L.U32 R5, R0, 0x1f, RZ ;  /* 0x0000001f00057819 */ /* 0x000fe800000006ff */
[----:B------:R-:W2:Y:S02]  /*18d0*/  SYNCS.PHASECHK.TRANS64.TRYWAIT P0, [UR9+0x40], R5 ;  /* 0x00004005ff0075a7 */ /* 0x000ea40008001109 */
[----:B--2---:R-:W-:Y:S05]  /*18e0*/  @!P0 BRA `(.L_x_19) ;  /* 0x0000006800548947 */ /* 0x004fea0003800000 */
.L_x_18:
[----:B------:R3:W-:Y:S01]  /*18f0*/  @!P2 SYNCS.ARRIVE.TRANS64 RZ, [UR9], R3 ;  /* 0x00000003ffffa9a7 */ /* 0x0007e20008000009 */
[----:B------:R-:W-:Y:S04]  /*1900*/  BSSY.RECONVERGENT B0, `(.L_x_20) ;  /* 0x0000003000007945 */ /* 0x000fe80003800200 */
[----:B------:R-:W-:Y:S05]  /*1910*/  @P3 BRA `(.L_x_21) ;  /* 0x0000000000043947 */ /* 0x000fea0003800000 */
[----:B-1--4-:R-:W-:Y:S05]  /*1920*/  BPT.TRAP 0x1 ;  /* 0x000000040000795c */ /* 0x012fea0000300000 */
.L_x_21:
[----:B-1--4-:R-:W-:Y:S05]  /*1930*/  BSYNC.RECONVERGENT B0 ;  /* 0x0000000000007941 */ /* 0x012fea0003800200 */
.L_x_20:
[----:B------:R-:W-:Y:S02]  /*1940*/  UIADD3 UR8, UPT, UPT, UR7, 0x1, URZ ;  /* 0x0000000107087890 */ /* 0x000fe4000fffe0ff */
[----:B------:R-:W-:Y:S02]  /*1950*/  UIMAD UR15, UR20, UR23, UR4 ;  /* 0x00000017140f72a4 */ /* 0x000fe4000f8e0204 */
[----:B------:R-:W-:Y:S02]  /*1960*/  UISETP.NE.AND UP0, UPT, UR8, 0x8, UPT ;  /* 0x000000080800788c */ /* 0x000fe4000bf05270 */
[----:B------:R-:W-:Y:S02]  /*1970*/  ULEA UR17, UR7, UR30, 0xe ;  /* 0x0000001e07117291 */ /* 0x000fe4000f8e70ff */
[----:B------:R-:W-:Y:S02]  /*1980*/  USEL UR10, URZ, 0x1, UP0 ;  /* 0x00000001ff0a7887 */ /* 0x000fe40008000000 */
[----:B------:R-:W-:Y:S02]  /*1990*/  USEL UR31, UR8, URZ, UP0 ;  /* 0x000000ff081f7287 */ /* 0x000fe40008000000 */
[----:B------:R-:W-:Y:S02]  /*19a0*/  ULOP3.LUT UR26, UR26, UR10, URZ, 0x3c, !UPT ;  /* 0x0000000a1a1a7292 */ /* 0x000fe4000f8e3cff */
[----:B------:R-:W-:Y:S02]  /*19b0*/  ULEA UR8, UR31, UR30, 0x3 ;  /* 0x0000001e1f087291 */ /* 0x000fe4000f8e18ff */
[----:B------:R-:W-:Y:S02]  /*19c0*/  ULEA UR16, UR7, UR30, 0xd ;  /* 0x0000001e07107291 */ /* 0x000fe4000f8e68ff */
[----:B------:R-:W-:Y:S01]  /*19d0*/  UIADD3 UR34, UP0, UPT, UR42, 0x80, URZ ;  /* 0x000000802a227890 */ /* 0x000fe2000ff1e0ff */
[----:B--2---:R-:W-:Y:S01]  /*19e0*/  MOV R0, UR26 ;  /* 0x0000001a00007c02 */ /* 0x004fe20008000f00 */
[----:B------:R-:W-:Y:S02]  /*19f0*/  USHF.L.U32 UR10, UR27, 0x6, URZ ;  /* 0x000000061b0a7899 */ /* 0x000fe400080006ff */
[----:B------:R-:W-:Y:S01]  /*1a00*/  UIADD3.X UR35, UPT, UPT, URZ, UR43, URZ, UP0, !UPT ;  /* 0x0000002bff237290 */ /* 0x000fe200087fe4ff */
[----:B---3--:R-:W-:Y:S01]  /*1a10*/  SHF.L.U32 R3, R0, 0x1f, RZ ;  /* 0x0000001f00037819 */ /* 0x008fe200000006ff */
[----:B------:R-:W-:Y:S02]  /*1a20*/  UIADD3 UR32, UP3, UPT, UR42, 0x200, URZ ;  /* 0x000002002a207890 */ /* 0x000fe4000ff7e0ff */
[----:B------:R-:W-:Y:S01]  /*1a30*/  UIADD3 UR16, UPT, UPT, UR16, 0x26400, URZ ;  /* 0x0002640010107890 */ /* 0x000fe2000fffe0ff */
[----:B------:R3:W1:Y:S01]  /*1a40*/  SYNCS.PHASECHK.TRANS64.TRYWAIT P0, [UR8+0x40], R3 ;  /* 0x00004003ff0075a7 */ /* 0x0006620008001108 */
[----:B------:R-:W-:Y:S02]  /*1a50*/  UIMAD UR8, UR21, UR24, UR5 ;  /* 0x00000018150872a4 */ /* 0x000fe4000f8e0205 */
[----:B------:R-:W-:Y:S02]  /*1a60*/  UIMAD UR7, UR22, UR25, UR6 ;  /* 0x00000019160772a4 */ /* 0x000fe4000f8e0206 */
[----:B------:R-:W-:Y:S02]  /*1a70*/  ULEA UR15, UR8, UR15, 0x5 ;  /* 0x0000000f080f7291 */ /* 0x000fe4000f8e28ff */
[----:B------:R-:W-:Y:S02]  /*1a80*/  UIADD3 UR8, UPT, UPT, UR17, 0x6400, URZ ;  /* 0x0000640011087890 */ /* 0x000fe4000fffe0ff */
[----:B------:R-:W-:Y:S02]  /*1a90*/  ULEA UR7, UR7, UR15, 0xa ;  /* 0x0000000f07077291 */ /* 0x000fe4000f8e50ff */
[----:B------:R-:W-:Y:S02]  /*1aa0*/  UIADD3.X UR33, UPT, UPT, URZ, UR43, URZ, UP3, !UPT ;  /* 0x0000002bff217290 */ /* 0x000fe40009ffe4ff */
[----:B------:R-:W-:Y:S02]  /*1ab0*/  UPRMT UR7, UR7, 0x5410, URZ ;  /* 0x0000541007077896 */ /* 0x000fe400080000ff */
[----:B------:R-:W-:Y:S02]  /*1ac0*/  UIADD3 UR37, UPT, UPT, UR20, 0x1, URZ ;  /* 0x0000000114257890 */ /* 0x000fe4000fffe0ff */
[----:B------:R-:W-:Y:S02]  /*1ad0*/  UIADD3 UR29, UPT, UPT, UR21, 0x1, URZ ;  /* 0x00000001151d7890 */ /* 0x000fe4000fffe0ff */
[----:B------:R-:W-:Y:S02]  /*1ae0*/  UISETP.NE.AND UP2, UPT, UR37, UR45, UPT ;  /* 0x0000002d2500728c */ /* 0x000fe4000bf45270 */
[----:B------:R-:W-:Y:S01]  /*1af0*/  UIADD3 UR28, UPT, UPT, UR22, 0x1, URZ ;  /* 0x00000001161c7890 */ /* 0x000fe2000fffe0ff */
[----:B------:R2:W-:Y:S01]  /*1b00*/  UTMALDG.5D.IM2COL [UR8], [UR34], UR7 ;  /* 0x00000008220073b4 */ /* 0x0005e20008060007 */
[----:B------:R-:W-:Y:S01]  /*1b10*/  UIADD3 UR36, UPT, UPT, UR36, 0x1, URZ ;  /* 0x0000000124247890 */ /* 0x000fe2000fffe0ff */
[----:B------:R-:W-:Y:S01]  /*1b20*/  UMOV UR46, 0x0 ;  /* 0x00000000002e7882 */ /* 0x000fe20000000000 */
[----:B------:R-:W-:Y:S01]  /*1b30*/  UMOV UR47, 0x10000000 ;  /* 0x10000000002f7882 */ /* 0x000fe20000000000 */
[----:B------:R-:W-:Y:S01]  /*1b40*/  UMOV UR17, UR9 ;  /* 0x0000000900117c82 */ /* 0x000fe20008000000 */
[----:B------:R-:W-:Y:S03]  /*1b50*/  UMOV UR18, UR10 ;  /* 0x0000000a00127c82 */ /* 0x000fe60008000000 */
[----:B------:R-:W-:Y:S01]  /*1b60*/  @UP2 UIADD3 UR29, UPT, UPT, UR21, URZ, URZ ;  /* 0x000000ff151d2290 */ /* 0x000fe2000fffe0ff */
[----:B------:R4:W-:Y:S03]  /*1b70*/  UTMALDG.5D [UR16], [UR32], desc[UR46] ;  /* 0x00002e10200075b4 */ /* 0x0009e60008021000 */
[----:B------:R-:W-:Y:S11]  /*1b80*/  UISETP.NE.AND UP1, UPT, UR29, UR40, UPT ;  /* 0x000000281d00728c */ /* 0x000ff6000bf25270 */
[----:B------:R-:W-:Y:S04]  /*1b90*/  @UP1 UIADD3 UR28, UPT, UPT, UR22, URZ, URZ ;  /* 0x000000ff161c1290 */ /* 0x000fe8000fffe0ff */
[----:B------:R-:W-:Y:S02]  /*1ba0*/  UISETP.NE.AND UP0, UPT, UR28, UR41, UPT ;  /* 0x000000291c00728c */ /* 0x000fe4000bf05270 */
[----:B--2---:R-:W-:Y:S09]  /*1bb0*/  UIADD3 UR8, UPT, UPT, UR27, 0x1, URZ ;  /* 0x000000011b087890 */ /* 0x004ff2000fffe0ff */
[----:B------:R-:W-:Y:S01]  /*1bc0*/  @UP0 UIADD3 UR8, UPT, UPT, UR27, URZ, URZ ;  /* 0x000000ff1b080290 */ /* 0x000fe2000fffe0ff */
[----:B------:R-:W-:Y:S06]  /*1bd0*/  UMOV UR7, UR31 ;  /* 0x0000001f00077c82 */ /* 0x000fec0008000000 */
[----:B------:R-:W-:Y:S01]  /*1be0*/  UMOV UR27, UR8 ;  /* 0x00000008001b7c82 */ /* 0x000fe20008000000 */
[----:B----4-:R-:W-:Y:S02]  /*1bf0*/  USEL UR22, UR28, URZ, UP0 ;  /* 0x000000ff1c167287 */ /* 0x010fe40008000000 */
[----:B------:R-:W-:Y:S02]  /*1c00*/  UISETP.NE.AND UP0, UPT, UR36, UR38, UPT ;  /* 0x000000262400728c */ /* 0x000fe4000bf05270 */
[----:B------:R-:W-:Y:S02]  /*1c10*/  USEL UR20, UR37, URZ, UP2 ;  /* 0x000000ff25147287 */ /* 0x000fe40009000000 */
[----:B------:R-:W-:Y:S05]  /*1c20*/  USEL UR21, UR29, URZ, UP1 ;  /* 0x000000ff1d157287 */ /* 0x000fea0008800000 */
[----:B---3--:R-:W-:Y:S07]  /*1c30*/  BRA.U UP0, `(.L_x_22) ;  /* 0xfffffffd00107547 */ /* 0x008fee000b83ffff */
.L_x_17:
[----:B------:R-:W-:Y:S01]  /*1c40*/  ULEA UR4, UR31, UR30, 0x3 ;  /* 0x0000001e1f047291 */ /* 0x000fe2000f8e18ff */
[----:B-1----:R-:W-:Y:S01]  /*1c50*/  MOV R0, UR26 ;  /* 0x0000001a00007c02 */ /* 0x002fe20008000f00 */
[----:B------:R-:W-:Y:S01]  /*1c60*/  @!P1 SYNCS.ARRIVE.TRANS64.A1T0 RZ, [UR30+0xb8], RZ ;  /* 0x0000b8ffffff99a7 */ /* 0x000fe2000810001e */
[----:B------:R-:W-:Y:S02]  /*1c70*/  UISETP.GE.AND UP0, UPT, UR51, 0x1, UPT ;  /* 0x000000013300788c */ /* 0x000fe4000bf06270 */
[----:B------:R-:W-:-:S04]  /*1c80*/  SHF.L.U32 R0, R0, 0x1f, RZ ;  /* 0x0000001f00007819 */ /* 0x000fc800000006ff */
[----:B--2---:R1:W2:Y:S03]  /*1c90*/  SYNCS.PHASECHK.TRANS64.TRYWAIT P0, [UR4+0x40], R0 ;  /* 0x00004000ff0075a7 */ /* 0x0042a60008001104 */
[----:B------:R-:W-:Y:S05]  /*1ca0*/  BRA.U !UP0, `(.L_x_23) ;  /* 0x0000000508907547 */ /* 0x000fea000b800000 */
[----:B------:R-:W3:Y:S01]  /*1cb0*/  LDCU.128 UR8, c[0x0][0x480] ;  /* 0x00009000ff0877ac */ /* 0x000ee20008000c00 */
[----:B------:R-:W4:Y:S01]  /*1cc0*/  LDCU.128 UR32, c[0x0][0x490] ;  /* 0x00009200ff2077ac */ /* 0x000f220008000c00 */
[----:B------:R-:W1:Y:S01]  /*1cd0*/  LDCU.64 UR28, c[0x0][0x4c0] ;  /* 0x00009800ff1c77ac */ /* 0x000e620008000a00 */
[----:B------:R-:W1:Y:S01]  /*1ce0*/  LDCU UR13, c[0x0][0x4c8] ;  /* 0x00009900ff0d77ac */ /* 0x000e620008000800 */
[----:B------:R-:W1:Y:S01]  /*1cf0*/  LDCU.64 UR16, c[0x0][0x4f0] ;  /* 0x00009e00ff1077ac */ /* 0x000e620008000a00 */
[----:B---3--:R-:W-:Y:S02]  /*1d00*/  UIMAD.WIDE.U32 UR4, UR44, UR9, URZ ;  /* 0x000000092c0472a5 */ /* 0x008fe4000f8e00ff */
[----:B------:R-:W-:Y:S02]  /*1d10*/  UISETP.NE.AND UP0, UPT, UR8, 0x1, UPT ;  /* 0x000000010800788c */ /* 0x000fe4000bf05270 */
[----:B------:R-:W-:Y:S01]  /*1d20*/  USHF.R.U32.HI UR5, URZ, UR10, UR5 ;  /* 0x0000000aff057299 */ /* 0x000fe20008011605 */
[----:B------:R-:W3:Y:S03]  /*1d30*/  LDCU UR9, c[0x0][0x4a0] ;  /* 0x00009400ff0977ac */ /* 0x000ee60008000800 */
[----:B------:R-:W-:-:S02]  /*1d40*/  USEL UR5, UR44, UR5, !UP0 ;  /* 0x000000052c057287 */ /* 0x000fc4000c000000 */
[----:B------:R-:W-:Y:S02]  /*1d50*/  UISETP.NE.AND UP0, UPT, UR11, 0x1, UPT ;  /* 0x000000010b00788c */ /* 0x000fe4000bf05270 */
[----:B----4-:R-:W-:Y:S01]  /*1d60*/  UIMAD.WIDE.U32 UR6, UR5, UR32, URZ ;  /* 0x00000020050672a5 */ /* 0x010fe2000f8e00ff */
[----:B------:R-:W1:Y:S01]  /*1d70*/  LDCU UR10, c[0x0][0x4ec] ;  /* 0x00009d80ff0a77ac */ /* 0x000e620008000800 */
[----:B------:R-:W4:Y:S05]  /*1d80*/  LDCU UR46, c[0x0][0x38c] ;  /* 0x00007180ff2e77ac */ /* 0x000f2a0008000800 */
[----:B------:R-:W-:Y:S01]  /*1d90*/  UMOV UR4, UR7 ;  /* 0x0000000700047c82 */ /* 0x000fe20008000000 */
[----:B------:R-:W1:Y:S01]  /*1da0*/  LDCU UR23, c[0x0][0x4cc] ;  /* 0x00009980ff1777ac */ /* 0x000e620008000800 */
[----:B------:R-:W-:Y:S01]  /*1db0*/  USHF.R.U32.HI UR4, URZ, UR33, UR4 ;  /* 0x00000021ff047299 */ /* 0x000fe20008011604 */
[----:B------:R-:W1:Y:S03]  /*1dc0*/  LDCU.64 UR40, c[0x0][0x390] ;  /* 0x00007200ff2877ac */ /* 0x000e660008000a00 */
[----:B------:R-:W-:-:S02]  /*1dd0*/  USEL UR4, UR5, UR4, !UP0 ;  /* 0x0000000405047287 */ /* 0x000fc4000c000000 */
[----:B------:R-:W-:Y:S02]  /*1de0*/  UISETP.NE.AND UP0, UPT, UR34, 0x1, UPT ;  /* 0x000000012200788c */ /* 0x000fe4000bf05270 */
[----:B------:R-:W-:Y:S01]  /*1df0*/  UIMAD.WIDE.U32 UR6, UR4, UR35, URZ ;  /* 0x00000023040672a5 */ /* 0x000fe2000f8e00ff */
[----:B------:R-:W1:Y:S01]  /*1e00*/  LDCU.64 UR24, c[0x0][0x4d0] ;  /* 0x00009a00ff1877ac */ /* 0x000e620008000a00 */
[----:B------:R-:W-:-:S05]  /*1e10*/  UIADD3 UR38, UPT, UPT, UR51, UR38, URZ ;  /* 0x0000002633267290 */ /* 0x000fca000fffe0ff */
[----:B------:R-:W-:Y:S01]  /*1e20*/  UMOV UR6, UR7 ;  /* 0x0000000700067c82 */ /* 0x000fe20008000000 */
[----:B------:R-:W-:Y:S02]  /*1e30*/  UIADD3 UR7, UPT, UPT, -UR5, URZ, URZ ;  /* 0x000000ff05077290 */ /* 0x000fe4000fffe1ff */
[----:B---3--:R-:W-:Y:S02]  /*1e40*/  USHF.R.U32.HI UR6, URZ, UR9, UR6 ;  /* 0x00000009ff067299 */ /* 0x008fe40008011606 */
[----:B------:R-:W-:Y:S02]  /*1e50*/  UIMAD UR7, UR8, UR7, UR44 ;  /* 0x00000007080772a4 */ /* 0x000fe4000f8e022c */
[----:B------:R-:W-:Y:S02]  /*1e60*/  USEL UR14, UR4, UR6, !UP0 ;  /* 0x00000006040e7287 */ /* 0x000fe4000c000000 */
[----:B------:R-:W-:Y:S02]  /*1e70*/  UIADD3 UR6, UPT, UPT, -UR4, URZ, URZ ;  /* 0x000000ff04067290 */ /* 0x000fe4000fffe1ff */
[----:B------:R-:W-:-:S02]  /*1e80*/  UIADD3 UR9, UPT, UPT, -UR14, URZ, URZ ;  /* 0x000000ff0e097290 */ /* 0x000fc4000fffe1ff */
[----:B------:R-:W-:Y:S02]  /*1e90*/  UIMAD UR12, UR11, UR6, UR5 ;  /* 0x000000060b0c72a4 */ /* 0x000fe4000f8e0205 */
[----:B------:R-:W-:Y:S02]  /*1ea0*/  UIMAD UR9, UR34, UR9, UR4 ;  /* 0x00000009220972a4 */ /* 0x000fe4000f8e0204 */
[----:B-1----:R-:W-:Y:S01]  /*1eb0*/  UIMAD UR11, UR7, UR28, UR10 ;  /* 0x0000001c070b72a4 */ /* 0x002fe2000f8e020a */
[----:B------:R-:W1:Y:S02]  /*1ec0*/  LDCU.64 UR4, c[0x0][0x4f8] ;  /* 0x00009f00ff0477ac */ /* 0x000e640008000a00 */
[----:B------:R-:W3:Y:S01]  /*1ed0*/  LDCU UR6, c[0x0][0x500] ;  /* 0x0000a000ff0677ac */ /* 0x000ee20008000800 */
[----:B------:R-:W-:Y:S02]  /*1ee0*/  UIMAD UR12, UR12, UR29, UR16 ;  /* 0x0000001d0c0c72a4 */ /* 0x000fe4000f8e0210 */
[----:B------:R-:W-:Y:S01]  /*1ef0*/  UIMAD UR13, UR9, UR13, UR17 ;  /* 0x0000000d090d72a4 */ /* 0x000fe2000f8e0211 */
[----:B------:R-:W-:Y:S01]  /*1f00*/  UMOV UR37, UR51 ;  /* 0x0000003300257c82 */ /* 0x000fe20008000000 */
[----:B----4-:R-:W-:-:S10]  /*1f10*/  UMOV UR7, UR31 ;  /* 0x0000001f00077c82 */ /* 0x010fd40008000000 */
.L_x_28:
[----:B------:R-:W-:Y:S01]  /*1f20*/  @!P2 MOV R3, 0x6000 ;  /* 0x000060000003a802 */ /* 0x000fe20000000f00 */
[----:B------:R-:W-:Y:S01]  /*1f30*/  ULEA UR9, UR7, UR30, 0x3 ;  /* 0x0000001e07097291 */ /* 0x000fe2000f8e18ff */
[----:B-12---:R-:W-:Y:S11]  /*1f40*/  @P0 BRA `(.L_x_24) ;  /* 0x0000000000100947 */ /* 0x006ff60003800000 */
[----:B------:R-:W-:Y:S04]  /*1f50*/  MOV R0, UR26 ;  /* 0x0000001a00007c02 */ /* 0x000fe80008000f00 */
[----:B------:R-:W-:Y:S04]  /*1f60*/  SHF.L.U32 R5, R0, 0x1f, RZ ;  /* 0x0000001f00057819 */ /* 0x000fe800000006ff */
[----:B------:R-:W2:Y:S02]  /*1f70*/  SYNCS.PHASECHK.TRANS64.TRYWAIT P0, [UR9+0x40], R5 ;  /* 0x00004005ff0075a7 */ /* 0x000ea40008001109 */
[----:B--2---:R-:W-:Y:S05]  /*1f80*/  @!P0 BRA `(.L_x_25) ;  /* 0x0000006000c48947 */ /* 0x004fea0003800000 */
.L_x_24:
[----:B------:R4:W-:Y:S01]  /*1f90*/  @!P2 SYNCS.ARRIVE.TRANS64 RZ, [UR9], R3 ;  /* 0x00000003ffffa9a7 */ /* 0x0009e20008000009 */
[----:B------:R-:W-:Y:S04]  /*1fa0*/  BSSY.RECONVERGENT B0, `(.L_x_26) ;  /* 0x0000003000007945 */ /* 0x000fe80003800200 */
[----:B------:R-:W-:Y:S05]  /*1fb0*/  @P3 BRA `(.L_x_27) ;  /* 0x0000000000043947 */ /* 0x000fea0003800000 */
[----:B-1-3--:R-:W-:Y:S05]  /*1fc0*/  BPT.TRAP 0x1 ;  /* 0x000000040000795c */ /* 0x00afea0000300000 */
.L_x_27:
[----:B-1-3--:R-:W-:Y:S05]  /*1fd0*/  BSYNC.RECONVERGENT B0 ;  /* 0x0000000000007941 */ /* 0x00afea0003800200 */
.L_x_26:
[----:B------:R-:W-:Y:S02]  /*1fe0*/  UIADD3 UR8, UPT, UPT, UR7, 0x1, URZ ;  /* 0x0000000107087890 */ /* 0x000fe4000fffe0ff */
[----:B------:R-:W-:Y:S02]  /*1ff0*/  UIMAD UR16, UR20, UR23, UR4 ;  /* 0x00000017141072a4 */ /* 0x000fe4000f8e0204 */
[----:B------:R-:W-:Y:S02]  /*2000*/  UISETP.NE.AND UP0, UPT, UR8, 0x8, UPT ;  /* 0x000000080800788c */ /* 0x000fe4000bf05270 */
[----:B------:R-:W-:Y:S02]  /*2010*/  UIMAD UR15, UR21, UR24, UR5 ;  /* 0x00000018150f72a4 */ /* 0x000fe4000f8e0205 */
[----:B------:R-:W-:Y:S02]  /*2020*/  USEL UR10, URZ, 0x1, UP0 ;  /* 0x00000001ff0a7887 */ /* 0x000fe40008000000 */
[----:B------:R-:W-:Y:S02]  /*2030*/  USEL UR31, UR8, URZ, UP0 ;  /* 0x000000ff081f7287 */ /* 0x000fe40008000000 */
[----:B------:R-:W-:Y:S02]  /*2040*/  ULOP3.LUT UR26, UR26, UR10, URZ, 0x3c, !UPT ;  /* 0x0000000a1a1a7292 */ /* 0x000fe4000f8e3cff */
[----:B------:R-:W-:Y:S02]  /*2050*/  ULEA UR8, UR31, UR30, 0x3 ;  /* 0x0000001e1f087291 */ /* 0x000fe4000f8e18ff */
[----:B------:R-:W-:Y:S02]  /*2060*/  ULEA UR18, UR7, UR30, 0xd ;  /* 0x0000001e07127291 */ /* 0x000fe4000f8e68ff */
[----:B------:R-:W-:Y:S01]  /*2070*/  ULEA UR15, UR15, UR16, 0x5 ;  /* 0x000000100f0f7291 */ /* 0x000fe2000f8e28ff */
[----:B--2---:R-:W-:Y:S01]  /*2080*/  MOV R0, UR26 ;  /* 0x0000001a00007c02 */ /* 0x004fe20008000f00 */
[----:B------:R-:W-:Y:S02]  /*2090*/  UIADD3 UR34, UP0, UPT, UR42, 0x80, URZ ;  /* 0x000000802a227890 */ /* 0x000fe4000ff1e0ff */
[----:B------:R-:W-:Y:S01]  /*20a0*/  USHF.L.U32 UR10, UR27, 0x6, URZ ;  /* 0x000000061b0a7899 */ /* 0x000fe200080006ff */
[----:B----4-:R-:W-:Y:S01]  /*20b0*/  SHF.L.U32 R3, R0, 0x1f, RZ ;  /* 0x0000001f00037819 */ /* 0x010fe200000006ff */
[----:B------:R-:W-:Y:S02]  /*20c0*/  UIADD3.X UR35, UPT, UPT, URZ, UR43, URZ, UP0, !UPT ;  /* 0x0000002bff237290 */ /* 0x000fe400087fe4ff */
[----:B------:R-:W-:Y:S01]  /*20d0*/  UIADD3 UR32, UP3, UPT, UR42, 0x200, URZ ;  /* 0x000002002a207890 */ /* 0x000fe2000ff7e0ff */
[----:B------:R4:W1:Y:S01]  /*20e0*/  SYNCS.PHASECHK.TRANS64.TRYWAIT P0, [UR8+0x40], R3 ;  /* 0x00004003ff0075a7 */ /* 0x0008620008001108 */
[----:B------:R-:W-:Y:S02]  /*20f0*/  ULEA UR8, UR7, UR30, 0xe ;  /* 0x0000001e07087291 */ /* 0x000fe4000f8e70ff */
[----:B------:R-:W-:Y:S02]  /*2100*/  UIMAD UR7, UR22, UR25, UR6 ;  /* 0x00000019160772a4 */ /* 0x000fe4000f8e0206 */
[----:B------:R-:W-:Y:S02]  /*2110*/  UIADD3 UR8, UPT, UPT, UR8, 0x6400, URZ ;  /* 0x0000640008087890 */ /* 0x000fe4000fffe0ff */
[----:B------:R-:W-:Y:S02]  /*2120*/  ULEA UR7, UR7, UR15, 0xa ;  /* 0x0000000f07077291 */ /* 0x000fe4000f8e50ff */
[----:B------:R-:W-:Y:S02]  /*2130*/  UIADD3.X UR33, UPT, UPT, URZ, UR43, URZ, UP3, !UPT ;  /* 0x0000002bff217290 */ /* 0x000fe40009ffe4ff */
[----:B------:R-:W-:Y:S02]  /*2140*/  UPRMT UR7, UR7, 0x5410, URZ ;  /* 0x0000541007077896 */ /* 0x000fe400080000ff */
[----:B------:R-:W-:Y:S02]  /*2150*/  UIADD3 UR16, UPT, UPT, UR18, 0x26400, URZ ;  /* 0x0002640012107890 */ /* 0x000fe4000fffe0ff */
[----:B------:R-:W-:Y:S02]  /*2160*/  UIADD3 UR36, UPT, UPT, UR20, 0x1, URZ ;  /* 0x0000000114247890 */ /* 0x000fe4000fffe0ff */
[----:B------:R-:W-:Y:S02]  /*2170*/  UIADD3 UR29, UPT, UPT, UR21, 0x1, URZ ;  /* 0x00000001151d7890 */ /* 0x000fe4000fffe0ff */
[----:B------:R-:W-:Y:S01]  /*2180*/  UISETP.NE.AND UP2, UPT, UR36, UR46, UPT ;  /* 0x0000002e2400728c */ /* 0x000fe2000bf45270 */
[----:B------:R2:W-:Y:S01]  /*2190*/  UTMALDG.5D.IM2COL [UR8], [UR34], UR7 ;  /* 0x00000008220073b4 */ /* 0x0005e20008060007 */
[----:B------:R-:W-:Y:S01]  /*21a0*/  UIADD3 UR28, UPT, UPT, UR22, 0x1, URZ ;  /* 0x00000001161c7890 */ /* 0x000fe2000fffe0ff */
[----:B------:R-:W-:Y:S01]  /*21b0*/  UMOV UR44, 0x0 ;  /* 0x00000000002c7882 */ /* 0x000fe20000000000 */
[----:B------:R-:W-:Y:S01]  /*21c0*/  UMOV UR45, 0x10000000 ;  /* 0x10000000002d7882 */ /* 0x000fe20000000000 */
[----:B------:R-:W-:Y:S01]  /*21d0*/  UMOV UR17, UR9 ;  /* 0x0000000900117c82 */ /* 0x000fe20008000000 */
[----:B------:R-:W-:Y:S02]  /*21e0*/  UMOV UR18, UR10 ;  /* 0x0000000a00127c82 */ /* 0x000fe40008000000 */
[----:B------:R3:W-:Y:S03]  /*21f0*/  UTMALDG.5D [UR16], [UR32], desc[UR44] ;  /* 0x00002c10200075b4 */ /* 0x0007e60008021000 */
[----:B------:R-:W-:Y:S04]  /*2200*/  @UP2 UIADD3 UR29, UPT, UPT, UR21, URZ, URZ ;  /* 0x000000ff151d2290 */ /* 0x000fe8000fffe0ff */
[----:B------:R-:W-:Y:S11]  /*2210*/  UISETP.NE.AND UP1, UPT, UR29, UR40, UPT ;  /* 0x000000281d00728c */ /* 0x000ff6000bf25270 */
[----:B------:R-:W-:Y:S04]  /*2220*/  @UP1 UIADD3 UR28, UPT, UPT, UR22, URZ, URZ ;  /* 0x000000ff161c1290 */ /* 0x000fe8000fffe0ff */
[----:B------:R-:W-:Y:S02]  /*2230*/  UISETP.NE.AND UP0, UPT, UR28, UR41, UPT ;  /* 0x000000291c00728c */ /* 0x000fe4000bf05270 */
[----:B--2---:R-:W-:Y:S09]  /*2240*/  UIADD3 UR8, UPT, UPT, UR27, 0x1, URZ ;  /* 0x000000011b087890 */ /* 0x004ff2000fffe0ff */
[----:B------:R-:W-:Y:S02]  /*2250*/  @UP0 UIADD3 UR8, UPT, UPT, UR27, URZ, URZ ;  /* 0x000000ff1b080290 */ /* 0x000fe4000fffe0ff */
[----:B------:R-:W-:Y:S05]  /*2260*/  UIADD3 UR7, UPT, UPT, UR37, -0x1, URZ ;  /* 0xffffffff25077890 */ /* 0x000fea000fffe0ff */
[----:B------:R-:W-:Y:S01]  /*2270*/  UMOV UR27, UR8 ;  /* 0x00000008001b7c82 */ /* 0x000fe20008000000 */
[----:B---3--:R-:W-:Y:S02]  /*2280*/  USEL UR22, UR28, URZ, UP0 ;  /* 0x000000ff1c167287 */ /* 0x008fe40008000000 */
[----:B------:R-:W-:Y:S02]  /*2290*/  UISETP.GT.U32.AND UP0, UPT, UR37, 0x1, UPT ;  /* 0x000000012500788c */ /* 0x000fe4000bf04070 */
[----:B------:R-:W-:Y:S02]  /*22a0*/  USEL UR20, UR36, URZ, UP2 ;  /* 0x000000ff24147287 */ /* 0x000fe40009000000 */
[----:B------:R-:W-:Y:S01]  /*22b0*/  USEL UR21, UR29, URZ, UP1 ;  /* 0x000000ff1d157287 */ /* 0x000fe20008800000 */
[----:B------:R-:W-:Y:S01]  /*22c0*/  UMOV UR37, UR7 ;  /* 0x0000000700257c82 */ /* 0x000fe20008000000 */
[----:B------:R-:W-:Y:S03]  /*22d0*/  UMOV UR7, UR31 ;  /* 0x0000001f00077c82 */ /* 0x000fe60008000000 */
[----:B----4-:R-:W-:Y:S07]  /*22e0*/  BRA.U UP0, `(.L_x_28) ;  /* 0xfffffffd000c7547 */ /* 0x010fee000b83ffff */
.L_x_23:
[----:B------:R-:W-:Y:S01]  /*22f0*/  SHF.L.U32 R3, R2, 0x1f, RZ ;  /* 0x0000001f02037819 */ /* 0x000fe200000006ff */
[----:B------:R-:W-:-:S03]  /*2300*/  NOP ;  /* 0x0000000000007918 */ /* 0x000fc60000000000 */
[----:B-12---:R-:W1:Y:S02]  /*2310*/  SYNCS.PHASECHK.TRANS64.TRYWAIT P0, [UR30+0xc0], R3 ;  /* 0x0000c003ff0075a7 */ /* 0x006e64000800111e */
[----:B-1----:R-:W-:Y:S05]  /*2320*/  @!P0 BRA `(.L_x_29) ;  /* 0x0000005c00f48947 */ /* 0x002fea0003800000 */
.L_x_114:
[----:B------:R-:W2:Y:S01]  /*2330*/  LDS.128 R4, [UR30+0x100] ;  /* 0x0001001eff047984 */ /* 0x000ea20008000c00 */
[----:B------:R-:W-:Y:S02]  /*2340*/  UIADD3 UR4, UPT, UPT, UR30, 0xc8, URZ ;  /* 0x000000c81e047890 */ /* 0x000fe4000fffe0ff */
[----:B------:R-:W-:Y:S01]  /*2350*/  UISETP.GE.AND UP0, UPT, UR39, 0x1, UPT ;  /* 0x000000012700788c */ /* 0x000fe2000bf06270 */
[----:B------:R-:W-:Y:S01]  /*2360*/  @!PT LDS RZ, [RZ] ;  /* 0x00000000fffff984 */ /* 0x000fe20000000800 */
[----:B------:R-:W-:Y:S01]  /*2370*/  @!PT LDS RZ, [RZ] ;  /* 0x00000000fffff984 */ /* 0x000fe20000000800 */
[----:B------:R-:W-:Y:S01]  /*2380*/  @!PT LDS RZ, [RZ] ;  /* 0x00000000fffff984 */ /* 0x000fe20000000800 */
[----:B------:R-:W-:Y:S01]  /*2390*/  @!PT LDS RZ, [RZ] ;  /* 0x00000000fffff984 */ /* 0x000fe20000000800 */
[----:B------:R3:W-:Y:S06]  /*23a0*/  MEMBAR.ALL.CTA ;  /* 0x0000000000007992 */ /* 0x0007ec0000008000 */
[----:B---3--:R-:W3:Y:S01]  /*23b0*/  FENCE.VIEW.ASYNC.S ;  /* 0x00000000000073c6 */ /* 0x008ee20000000000 */
[----:B------:R-:W-:-:S09]  /*23c0*/  UPRMT UR4, URZ, 0x654, UR4 ;  /* 0x00000654ff047896 */ /* 0x000fd20008000004 */
[----:B---3--:R-:W-:Y:S01]  /*23d0*/  SYNCS.ARRIVE.TRANS64.RED.A1T0 RZ, [UR4], RZ ;  /* 0x000000ffffff79a7 */ /* 0x008fe20008100404 */
[----:B--2---:R-:W-:-:S13]  /*23e0*/  LOP3.LUT P0, RZ, R6, 0x1, RZ, 0xc0, !PT ;  /* 0x0000000106ff7812 */ /* 0x004fda000780c0ff */
[----:B------:R-:W-:Y:S01]  /*23f0*/  VOTEU.ANY UP1, P0 ;  /* 0x0000000000ff7886 */ /* 0x000fe20000020100 */
[----:B------:R-:W-:-:S13]  /*2400*/  PLOP3.LUT P0, PT, PT, PT, UP1, 0x80, 0x8 ;  /* 0x000000000008781c */ /* 0x000fda0003f0f018 */
[----:B-1----:R-:W-:Y:S02]  /*2410*/  @P0 MOV R0, R4 ;  /* 0x0000000400000202 */ /* 0x002fe40000000f00 */
[----:B------:R-:W-:Y:S02]  /*2420*/  @P0 LOP3.LUT R4, R5, 0xffff, RZ, 0xc0, !PT ;  /* 0x0000ffff05040812 */ /* 0x000fe400078ec0ff */
[----:B------:R-:W-:Y:S02]  /*2430*/  @P0 R2UR UR6, R0 ;  /* 0x00000000000602ca */ /* 0x000fe400000e0000 */
[----:B------:R-:W-:-:S11]  /*2440*/  @P0 R2UR UR5, R4 ;  /* 0x00000000040502ca */ /* 0x000fd600000e0000 */
[----:B------:R-:W-:Y:S02]  /*2450*/  @UP1 UMOV UR49, UR6 ;  /* 0x0000000600311c82 */ /* 0x000fe40008000000 */
[----:B------:R-:W-:Y:S01]  /*2460*/  @UP1 UMOV UR48, UR5 ;  /* 0x0000000500301c82 */ /* 0x000fe20008000000 */
[----:B------:R-:W-:Y:S05]  /*2470*/  BRA.U !UP0, `(.L_x_30) ;  /* 0x0000000108d47547 */ /* 0x000fea000b800000 */
[----:B------:R-:W1:Y:S01]  /*2480*/  LDCU.128 UR16, c[0x0][0xc10] ;  /* 0x00018200ff1077ac */ /* 0x000e620008000c00 */
[----:B------:R-:W2:Y:S01]  /*2490*/  LDCU UR20, c[0x0][0xc20] ;  /* 0x00018400ff1477ac */ /* 0x000ea20008000800 */
[----:B------:R-:W3:Y:S01]  /*24a0*/  LDCU UR13, c[0x0][0xc0c] ;  /* 0x00018180ff0d77ac */ /* 0x000ee20008000800 */
[----:B------:R-:W4:Y:S01]  /*24b0*/  LDCU.64 UR14, c[0x0][0xc28] ;  /* 0x00018500ff0e77ac */ /* 0x000f220008000a00 */
[----:B------:R-:W-:Y:S02]  /*24c0*/  UISETP.NE.AND UP3, UPT, UR39, 0x1, UPT ;  /* 0x000000012700788c */ /* 0x000fe4000bf65270 */
[----:B-1----:R-:W-:Y:S02]  /*24d0*/  UIMAD.WIDE.U32 UR4, UR52, UR19, URZ ;  /* 0x00000013340472a5 */ /* 0x002fe4000f8e00ff */
[----:B------:R-:W-:Y:S02]  /*24e0*/  UIMAD.WIDE.U32 UR6, UR53, UR16, URZ ;  /* 0x00000010350672a5 */ /* 0x000fe4000f8e00ff */
[----:B------:R-:W-:-:S02]  /*24f0*/  UISETP.NE.AND UP0, UPT, UR18, 0x1, UPT ;  /* 0x000000011200788c */ /* 0x000fc4000bf05270 */
[----:B------:R-:W-:Y:S01]  /*2500*/  UIMAD.WIDE.U32 UR10, UR48, UR19, URZ ;  /* 0x00000013300a72a5 */ /* 0x000fe2000f8e00ff */
[----:B------:R-:W-:Y:S01]  /*2510*/  UMOV UR4, UR5 ;  /* 0x0000000500047c82 */ /* 0x000fe20008000000 */
[----:B---3--:R-:W-:Y:S02]  /*2520*/  UISETP.NE.AND UP2, UPT, UR13, 0x1, UPT ;  /* 0x000000010d00788c */ /* 0x008fe4000bf45270 */
[----:B--2---:R-:W-:Y:S02]  /*2530*/  USHF.R.U32.HI UR5, URZ, UR20, UR4 ;  /* 0x00000014ff057299 */ /* 0x004fe40008011604 */
[----:B------:R-:W-:Y:S01]  /*2540*/  UIMAD.WIDE.U32 UR8, UR49, UR16, URZ ;  /* 0x00000010310872a5 */ /* 0x000fe2000f8e00ff */
[----:B------:R-:W-:Y:S01]  /*2550*/  UMOV UR4, UR7 ;  /* 0x0000000700047c82 */ /* 0x000fe20008000000 */
[----:B------:R-:W-:Y:S02]  /*2560*/  USEL UR5, UR52, UR5, !UP0 ;  /* 0x0000000534057287 */ /* 0x000fe4000c000000 */
[----:B------:R-:W-:-:S02]  /*2570*/  USHF.R.U32.HI UR4, URZ, UR17, UR4 ;  /* 0x00000011ff047299 */ /* 0x000fc40008011604 */
[----:B----4-:R-:W-:Y:S02]  /*2580*/  UIMAD.WIDE.U32 UR6, UR5, UR14, URZ ;  /* 0x0000000e050672a5 */ /* 0x010fe4000f8e00ff */
[----:B------:R-:W-:Y:S01]  /*2590*/  USEL UR12, UR53, UR4, !UP2 ;  /* 0x00000004350c7287 */ /* 0x000fe2000d000000 */
[----:B------:R-:W-:Y:S02]  /*25a0*/  UMOV UR8, UR9 ;  /* 0x0000000900087c82 */ /* 0x000fe40008000000 */
[----:B------:R-:W-:Y:S01]  /*25b0*/  UMOV UR4, UR11 ;  /* 0x0000000b00047c82 */ /* 0x000fe20008000000 */
[----:B------:R-:W-:Y:S01]  /*25c0*/  UIMAD.WIDE.U32 UR10, UR12, UR14, URZ ;  /* 0x0000000e0c0a72a5 */ /* 0x000fe2000f8e00ff */
[----:B------:R-:W-:Y:S01]  /*25d0*/  UMOV UR6, UR7 ;  /* 0x0000000700067c82 */ /* 0x000fe20008000000 */
[----:B------:R-:W-:Y:S02]  /*25e0*/  USHF.R.U32.HI UR4, URZ, UR20, UR4 ;  /* 0x00000014ff047299 */ /* 0x000fe40008011604 */
[----:B------:R-:W-:-:S02]  /*25f0*/  @UP3 USHF.R.U32.HI UR5, URZ, UR15, UR6 ;  /* 0x0000000fff053299 */ /* 0x000fc40008011606 */
[----:B------:R-:W-:Y:S01]  /*2600*/  USHF.R.U32.HI UR17, URZ, UR17, UR8 ;  /* 0x00000011ff117299 */ /* 0x000fe20008011608 */
[----:B------:R-:W-:Y:S01]  /*2610*/  UMOV UR6, UR11 ;  /* 0x0000000b00067c82 */ /* 0x000fe20008000000 */
[----:B------:R-:W-:Y:S02]  /*2620*/  USEL UR4, UR48, UR4, !UP0 ;  /* 0x0000000430047287 */ /* 0x000fe4000c000000 */
[----:B------:R-:W-:Y:S02]  /*2630*/  @UP3 USHF.R.U32.HI UR12, URZ, UR15, UR6 ;  /* 0x0000000fff0c3299 */ /* 0x000fe40008011606 */
[----:B------:R-:W-:Y:S02]  /*2640*/  UIMAD UR6, UR39, UR5, URZ ;  /* 0x00000005270672a4 */ /* 0x000fe4000f8e02ff */
[----:B------:R-:W-:Y:S02]  /*2650*/  USEL UR5, UR49, UR17, !UP2 ;  /* 0x0000001131057287 */ /* 0x000fe4000d000000 */
[----:B------:R-:W-:-:S02]  /*2660*/  UIMAD UR8, UR39, UR12, URZ ;  /* 0x0000000c270872a4 */ /* 0x000fc4000f8e02ff */
[----:B------:R-:W-:Y:S02]  /*2670*/  UISETP.GE.AND UP0, UPT, UR4, UR6, UPT ;  /* 0x000000060400728c */ /* 0x000fe4000bf06270 */
[----:B------:R-:W-:Y:S02]  /*2680*/  UIMAD.WIDE.U32 UR6, UR4, UR14, URZ ;  /* 0x0000000e040672a5 */ /* 0x000fe4000f8e00ff */
[----:B------:R-:W-:Y:S02]  /*2690*/  UISETP.GE.OR UP0, UPT, UR5, UR8, UP0 ;  /* 0x000000080500728c */ /* 0x000fe40008706670 */
[----:B------:R-:W-:Y:S02]  /*26a0*/  UIMAD.WIDE.U32 UR8, UR5, UR14, URZ ;  /* 0x0000000e050872a5 */ /* 0x000fe4000f8e00ff */
[----:B------:R-:W-:Y:S01]  /*26b0*/  UIADD3 UR10, UPT, UPT, -UR4, URZ, URZ ;  /* 0x000000ff040a7290 */ /* 0x000fe2000fffe1ff */
[----:B------:R-:W-:Y:S02]  /*26c0*/  UMOV UR6, UR7 ;  /* 0x0000000700067c82 */ /* 0x000fe40008000000 */
[----:B------:R-:W-:-:S02]  /*26d0*/  USHF.R.U32.HI UR6, URZ, UR15, UR6 ;  /* 0x0000000fff067299 */ /* 0x000fc40008011606 */
[----:B------:R-:W-:Y:S02]  /*26e0*/  UIMAD UR10, UR18, UR10, UR48 ;  /* 0x0000000a120a72a4 */ /* 0x000fe4000f8e0230 */
[----:B------:R-:W-:Y:S01]  /*26f0*/  USEL UR6, UR4, UR6, !UP3 ;  /* 0x0000000604067287 */ /* 0x000fe2000d800000 */
[----:B------:R-:W-:Y:S01]  /*2700*/  @!UP0 UMOV UR7, UR9 ;  /* 0x0000000900078c82 */ /* 0x000fe20008000000 */
[----:B------:R-:W-:Y:S02]  /*2710*/  UIADD3 UR9, UPT, UPT, -UR5, URZ, URZ ;  /* 0x000000ff05097290 */ /* 0x000fe4000fffe1ff */
[----:B------:R-:W-:Y:S02]  /*2720*/  @!UP0 USHF.R.U32.HI UR7, URZ, UR15, UR7 ;  /* 0x0000000fff078299 */ /* 0x000fe40008011607 */
[----:B------:R-:W-:Y:S02]  /*2730*/  UIADD3 UR8, UPT, UPT, -UR6, URZ, URZ ;  /* 0x000000ff06087290 */ /* 0x000fe4000fffe1ff */
[----:B------:R-:W-:-:S02]  /*2740*/  @!UP0 USEL UR7, UR5, UR7, !UP3 ;  /* 0x0000000705078287 */ /* 0x000fc4000d800000 */
[----:B------:R-:W-:Y:S02]  /*2750*/  UIMAD UR8, UR39, UR8, UR4 ;  /* 0x00000008270872a4 */ /* 0x000fe4000f8e0204 */
[----:B------:R-:W-:Y:S02]  /*2760*/  @!UP0 UIADD3 UR6, UPT, UPT, UR6, -UR7, URZ ;  /* 0x8000000706068290 */ /* 0x000fe4000fffe0ff */
[----:B------:R-:W-:Y:S02]  /*2770*/  @!UP0 UIMAD UR7, UR8, UR12, UR7 ;  /* 0x0000000c080782a4 */ /* 0x000fe4000f8e0207 */
[----:B------:R-:W-:Y:S02]  /*2780*/  @!UP0 UIMAD UR4, UR39, UR6, UR5 ;  /* 0x00000006270482a4 */ /* 0x000fe4000f8e0205 */
[----:B------:R-:W-:Y:S02]  /*2790*/  UIMAD UR6, UR13, UR9, UR49 ;  /* 0x000000090d0672a4 */ /* 0x000fe4000f8e0231 */
[----:B------:R-:W-:Y:S01]  /*27a0*/  UIMAD UR48, UR4, UR18, UR10 ;  /* 0x00000012043072a4 */ /* 0x000fe2000f8e020a */
[----:B------:R-:W-:-:S02]  /*27b0*/  @!UP0 UMOV UR5, UR7 ;  /* 0x0000000700058c82 */ /* 0x000fc40008000000 */
[----:B------:R-:W-:-:S12]  /*27c0*/  UIMAD UR49, UR5, UR13, UR6 ;  /* 0x0000000d053172a4 */ /* 0x000fd8000f8e0206 */
.L_x_30:
        /* <DEDUP_REMOVED lines=20> */
.L_x_31:
[----:B------:R-:W-:Y:S01]  /*2910*/  R2UR UR5, R85 ;  /* 0x00000000550572ca */ /* 0x000fe200000e0000 */
[----:B------:R-:W-:Y:S01]  /*2920*/  UMOV UR36, UR38 ;  /* 0x0000002600247c82 */ /* 0x000fe20008000000 */
[----:B------:R-:W-:Y:S02]  /*2930*/  R2UR UR4, R84 ;  /* 0x00000000540472ca */ /* 0x000fe400000e0000 */
[----:B------:R-:W-:Y:S02]  /*2940*/  PLOP3.LUT P1, PT, PT, PT, PT, 0x80, 0x8 ;  /* 0x000000000008781c */ /* 0x000fe40003f2f070 */
[----:B------:R-:W-:-:S07]  /*2950*/  LOP3.LUT R2, R2, 0x1, RZ, 0x3c, !PT ;  /* 0x0000000102027812 */ /* 0x000fce00078e3cff */
[----:B------:R-:W-:Y:S02]  /*2960*/  UIADD3 UR50, UPT, UPT, UR49, UR5, URZ ;  /* 0x0000000531327290 */ /* 0x000fe4000fffe0ff */
[----:B------:R-:W-:Y:S01]  /*2970*/  UIADD3 UR22, UPT, UPT, UR48, UR4, URZ ;  /* 0x0000000430167290 */ /* 0x000fe2000fffe0ff */
[----:B------:R-:W-:Y:S11]  /*2980*/  BRA.U UP1, `(.L_x_32) ;  /* 0xffffffe901d87547 */ /* 0x000ff6000b83ffff */
[----:B------:R-:W-:Y:S01]  /*2990*/  UIADD3 UR30, UPT, UPT, UR30, 0x40, URZ ;  /* 0x000000401e1e7890 */ /* 0x000fe2000fffe0ff */
[----:B------:R-:W-:-:S03]  /*29a0*/  MOV R3, UR26 ;  /* 0x0000001a00037c02 */ /* 0x000fc60008000f00 */
[----:B------:R-:W-:Y:S01]  /*29b0*/  ULEA UR4, UR31, UR30, 0x3 ;  /* 0x0000001e1f047291 */ /* 0x000fe2000f8e18ff */
[----:B------:R-:W-:-:S08]  /*29c0*/  SHF.L.U32 R3, R3, 0x1f, RZ ;  /* 0x0000001f03037819 */ /* 0x000fd000000006ff */
[----:B------:R-:W1:Y:S02]  /*29d0*/  SYNCS.PHASECHK.TRANS64.TRYWAIT P0, [UR4], R3 ;  /* 0x00000003ff0075a7 */ /* 0x000e640008001104 */
[----:B-1----:R-:W-:Y:S05]  /*29e0*/  @!P0 BRA `(.L_x_33) ;  /* 0x00000058005c8947 */ /* 0x002fea0003800000 */
.L_x_116:
[----:B------:R-:W-:-:S04]  /*29f0*/  UIADD3 UR4, UPT, UPT, UR31, 0x1, URZ ;  /* 0x000000011f047890 */ /* 0x000fc8000fffe0ff */
[----:B------:R-:W-:-:S04]  /*2a00*/  UISETP.NE.AND UP0, UPT, UR4, 0x8, UPT ;  /* 0x000000080400788c */ /* 0x000fc8000bf05270 */
[----:B------:R-:W-:Y:S02]  /*2a10*/  USEL UR5, URZ, 0x1, UP0 ;  /* 0x00000001ff057887 */ /* 0x000fe40008000000 */
[----:B------:R-:W-:Y:S02]  /*2a20*/  USEL UR4, UR4, URZ, UP0 ;  /* 0x000000ff04047287 */ /* 0x000fe40008000000 */
[----:B------:R-:W-:Y:S02]  /*2a30*/  ULOP3.LUT UR6, UR26, UR5, URZ, 0x3c, !UPT ;  /* 0x000000051a067292 */ /* 0x000fe4000f8e3cff */
[----:B------:R-:W-:-:S04]  /*2a40*/  ULEA UR5, UR4, UR30, 0x3 ;  /* 0x0000001e04057291 */ /* 0x000fc8000f8e18ff */
[----:B-1----:R-:W-:-:S04]  /*2a50*/  MOV R3, UR6 ;  /* 0x0000000600037c02 */ /* 0x002fc80008000f00 */
[----:B------:R-:W-:-:S04]  /*2a60*/  SHF.L.U32 R3, R3, 0x1f, RZ ;  /* 0x0000001f03037819 */ /* 0x000fc800000006ff */
[----:B------:R-:W1:Y:S02]  /*2a70*/  SYNCS.PHASECHK.TRANS64.TRYWAIT P0, [UR5], R3 ;  /* 0x00000003ff0075a7 */ /* 0x000e640008001105 */
[----:B-1----:R-:W-:Y:S05]  /*2a80*/  @!P0 BRA `(.L_x_34) ;  /* 0x00000058004c8947 */ /* 0x002fea0003800000 */
.L_x_118:
        /* <DEDUP_REMOVED lines=10> */
.L_x_120:
        /* <DEDUP_REMOVED lines=10> */
.L_x_122:
        /* <DEDUP_REMOVED lines=10> */
.L_x_124:
        /* <DEDUP_REMOVED lines=10> */
.L_x_126:
        /* <DEDUP_REMOVED lines=10> */
.L_x_128:
[----:B------:R-:W-:-:S04]  /*2db0*/  UIADD3 UR4, UPT, UPT, UR4, 0x1, URZ ;  /* 0x0000000104047890 */ /* 0x000fc8000fffe0ff */
[----:B------:R-:W-:-:S04]  /*2dc0*/  UISETP.NE.AND UP0, UPT, UR4, 0x8, UPT ;  /* 0x000000080400788c */ /* 0x000fc8000bf05270 */
[----:B------:R-:W-:Y:S02]  /*2dd0*/  USEL UR5, URZ, 0x1, UP0 ;  /* 0x00000001ff057887 */ /* 0x000fe40008000000 */
[----:B------:R-:W-:Y:S02]  /*2de0*/  USEL UR4, UR4, URZ, UP0 ;  /* 0x000000ff04047287 */ /* 0x000fe40008000000 */
[----:B------:R-:W-:Y:S02]  /*2df0*/  ULOP3.LUT UR5, UR6, UR5, URZ, 0x3c, !UPT ;  /* 0x0000000506057292 */ /* 0x000fe4000f8e3cff */
[----:B------:R-:W-:-:S04]  /*2e00*/  ULEA UR4, UR4, UR30, 0x3 ;  /* 0x0000001e04047291 */ /* 0x000fc8000f8e18ff */
[----:B------:R-:W-:Y:S02]  /*2e10*/  IMAD.U32 R2, RZ, RZ, UR5 ;  /* 0x00000005ff027e24 */ /* 0x000fe4000f8e00ff */
[----:B-1----:R-:W-:-:S03]  /*2e20*/  MOV R0, UR4 ;  /* 0x0000000400007c02 */ /* 0x002fc60008000f00 */
[----:B------:R-:W-:-:S07]  /*2e30*/  SHF.L.U32 R3, R2, 0x1f, RZ ;  /* 0x0000001f02037819 */ /* 0x000fce00000006ff */
.L_x_40:
[----:B-1----:R1:W2:Y:S02]  /*2e40*/  SYNCS.PHASECHK.TRANS64.TRYWAIT P0, [R0+URZ], R3 ;  /* 0x00000003000075a7 */ /* 0x0022a400080011ff */
[----:B--2---:R-:W-:Y:S05]  /*2e50*/  @!P0 NANOSLEEP.SYNCS 0x989680 ;  /* 0x009896800000895d */ /* 0x004fea0003900000 */
[----:B------:R-:W2:Y:S02]  /*2e60*/  @!P0 SYNCS.PHASECHK.TRANS64 P0, [R0+URZ], R3 ;  /* 0x00000003000085a7 */ /* 0x000ea400080010ff */
[----:B--2---:R-:W-:Y:S05]  /*2e70*/  @P0 EXIT ;  /* 0x000000000000094d */ /* 0x004fea0003800000 */
[----:B------:R-:W-:Y:S05]  /*2e80*/  BRA `(.L_x_40) ;  /* 0xfffffffc00ec7947 */ /* 0x000fea000383ffff */
.L_x_16:
[----:B------:R-:W2:Y:S02]  /*2e90*/  S2UR UR4, SR_CgaCtaId ;  /* 0x00000000000479c3 */ /* 0x000ea40000008800 */
[----:B--2---:R-:W-:-:S04]  /*2ea0*/  UISETP.NE.AND UP0, UPT, UR4, URZ, UPT ;  /* 0x000000ff0400728c */ /* 0x004fc8000bf05270 */
[----:B------:R-:W-:-:S09]  /*2eb0*/  UISETP.NE.OR UP0, UPT, UR15, 0x1, UP0 ;  /* 0x000000010f00788c */ /* 0x000fd20008705670 */
[----:B------:R-:W-:Y:S05]  /*2ec0*/  BRA.U UP0, `(.L_x_41) ;  /* 0x0000000100b47547 */ /* 0x000fea000b800000 */
[----:B------:R-:W2:Y:S01]  /*2ed0*/  S2UR UR5, SR_CgaCtaId ;  /* 0x00000000000579c3 */ /* 0x000ea20000008800 */
[----:B------:R-:W-:Y:S01]  /*2ee0*/  UMOV UR4, 0x400 ;  /* 0x0000040000047882 */ /* 0x000fe20000000000 */
[----:B------:R-:W-:Y:S01]  /*2ef0*/  HFMA2 R3, -RZ, RZ, 0, 5.9604644775390625e-08 ;  /* 0x00000001ff037431 */ /* 0x000fe200000001ff */
[----:B------:R-:W-:Y:S01]  /*2f00*/  ISETP.NE.AND P0, PT, R0, RZ, PT ;  /* 0x000000ff0000720c */ /* 0x000fe20003f05270 */
[----:B------:R-:W-:Y:S01]  /*2f10*/  IMAD.MOV.U32 R8, RZ, RZ, RZ ;  /* 0x000000ffff087224 */ /* 0x000fe200078e00ff */
[----:B--2---:R-:W-:-:S04]  /*2f20*/  ULEA UR4, UR5, UR4, 0x18 ;  /* 0x0000000405047291 */ /* 0x004fc8000f8ec0ff */
[----:B------:R-:W-:Y:S02]  /*2f30*/  UIADD3 UR5, UPT, UPT, UR4, 0xc8, URZ ;  /* 0x000000c804057890 */ /* 0x000fe4000fffe0ff */
[----:B------:R-:W-:Y:S02]  /*2f40*/  UIADD3 UR8, UPT, UPT, UR4, 0xc0, URZ ;  /* 0x000000c004087890 */ /* 0x000fe4000fffe0ff */
[----:B------:R-:W-:-:S12]  /*2f50*/  UPRMT UR5, URZ, 0x654, UR5 ;  /* 0x00000654ff057896 */ /* 0x000fd80008000005 */
.L_x_44:
[----:B------:R-:W-:Y:S01]  /*2f60*/  SHF.L.U32 R7, R3, 0x1f, RZ ;  /* 0x0000001f03077819 */ /* 0x000fe200000006ff */
[----:B------:R-:W-:Y:S02]  /*2f70*/  IMAD.U32 R9, RZ, RZ, UR8 ;  /* 0x00000008ff097e24 */ /* 0x000fe4000f8e00ff */
[----:B------:R-:W-:Y:S01]  /*2f80*/  @!P0 IMAD.MOV.U32 R5, RZ, RZ, 0x10 ;  /* 0x00000010ff058424 */ /* 0x000fe200078e00ff */
[----:B------:R-:W2:Y:S02]  /*2f90*/  SYNCS.PHASECHK.TRANS64.TRYWAIT P1, [UR4+0xc8], R7 ;  /* 0x0000c807ff0075a7 */ /* 0x000ea40008021104 */
[----:B------:R-:W-:-:S04]  /*2fa0*/  PRMT R9, R0, 0x654, R9 ;  /* 0x0000065400097816 */ /* 0x000fc80000000009 */
[----:B------:R-:W-:Y:S01]  /*2fb0*/  SEL R2, R9, R2, !P0 ;  /* 0x0000000209027207 */ /* 0x000fe20004000000 */
[----:B--2---:R-:W-:Y:S06]  /*2fc0*/  @!P1 BRA `(.L_x_42) ;  /* 0x00000054008c9947 */ /* 0x004fec0003800000 */
.L_x_130:
[----:B------:R-:W-:Y:S01]  /*2fd0*/  UIADD3 UR6, UPT, UPT, UR4, 0x100, URZ ;  /* 0x0000010004067890 */ /* 0x000fe2000fffe0ff */
[----:B------:R3:W-:Y:S01]  /*2fe0*/  @!P0 SYNCS.ARRIVE.TRANS64.RED RZ, [R2+URZ], R5 ;  /* 0x0000000502ff89a7 */ /* 0x0007e200080004ff */
[----:B------:R-:W-:Y:S01]  /*2ff0*/  UIADD3 UR7, UPT, UPT, UR4, 0xc0, URZ ;  /* 0x000000c004077890 */ /* 0x000fe2000fffe0ff */
[----:B------:R-:W-:-:S08]  /*3000*/  LOP3.LUT R3, R3, 0x1, RZ, 0x3c, !PT ;  /* 0x0000000103037812 */ /* 0x000fd000078e3cff */
[----:B------:R-:W-:Y:S06]  /*3010*/  UGETNEXTWORKID.BROADCAST [UR6], [UR7] ;  /* 0x00000000060073ca */ /* 0x000fec0008000100 */
[----:B---3--:R-:W-:-:S04]  /*3020*/  SHF.L.U32 R5, R8, 0x1f, RZ ;  /* 0x0000001f08057819 */ /* 0x008fc800000006ff */
[----:B------:R-:W3:Y:S02]  /*3030*/  SYNCS.PHASECHK.TRANS64.TRYWAIT P1, [UR4+0xc0], R5 ;  /* 0x0000c005ff0075a7 */ /* 0x000ee40008021104 */
[----:B---3--:R-:W-:Y:S05]  /*3040*/  @!P1 BRA `(.L_x_43) ;  /* 0x0000005400849947 */ /* 0x008fea0003800000 */
.L_x_132:
[----:B--2---:R-:W2:Y:S01]  /*3050*/  LDS.128 R4, [UR4+0x100] ;  /* 0x00010004ff047984 */ /* 0x004ea20008000c00 */
[----:B------:R-:W-:Y:S01]  /*3060*/  LOP3.LUT R8, R8, 0x1, RZ, 0x3c, !PT ;  /* 0x0000000108087812 */ /* 0x000fe200078e3cff */
[----:B------:R-:W-:Y:S01]  /*3070*/  @!PT LDS RZ, [RZ] ;  /* 0x00000000fffff984 */ /* 0x000fe20000000800 */
[----:B------:R-:W-:Y:S01]  /*3080*/  @!PT LDS RZ, [RZ] ;  /* 0x00000000fffff984 */ /* 0x000fe20000000800 */
[----:B------:R-:W-:Y:S01]  /*3090*/  @!PT LDS RZ, [RZ] ;  /* 0x00000000fffff984 */ /* 0x000fe20000000800 */
[----:B------:R-:W-:Y:S01]  /*30a0*/  @!PT LDS RZ, [RZ] ;  /* 0x00000000fffff984 */ /* 0x000fe20000000800 */
[----:B------:R3:W-:Y:S06]  /*30b0*/  MEMBAR.ALL.CTA ;  /* 0x0000000000007992 */ /* 0x0007ec0000008000 */
[----:B---3--:R-:W3:Y:S02]  /*30c0*/  FENCE.VIEW.ASYNC.S ;  /* 0x00000000000073c6 */ /* 0x008ee40000000000 */
[----:B---3--:R-:W-:Y:S01]  /*30d0*/  SYNCS.ARRIVE.TRANS64.RED.A1T0 RZ, [UR5], RZ ;  /* 0x000000ffffff79a7 */ /* 0x008fe20008100405 */
[----:B--2---:R-:W-:-:S13]  /*30e0*/  LOP3.LUT P1, RZ, R6, 0x1, RZ, 0xc0, !PT ;  /* 0x0000000106ff7812 */ /* 0x004fda000782c0ff */
[----:B------:R-:W-:Y:S05]  /*30f0*/  @P1 BRA `(.L_x_44) ;  /* 0xfffffffc00981947 */ /* 0x000fea000383ffff */
[----:B------:R-:W-:-:S04]  /*3100*/  SHF.L.U32 R0, R3, 0x1f, RZ ;  /* 0x0000001f03007819 */ /* 0x000fc800000006ff */
[----:B------:R-:W2:Y:S02]  /*3110*/  SYNCS.PHASECHK.TRANS64 P0, [UR4+0xc8], R0 ;  /* 0x0000c800ff0075a7 */ /* 0x000ea40008001004 */
[----:B-12---:R-:W-:Y:S05]  /*3120*/  @P0 EXIT ;  /* 0x000000000000094d */ /* 0x006fea0003800000 */
[----:B------:R-:W-:-:S07]  /*3130*/  MOV R0, UR4 ;  /* 0x0000000400007c02 */ /* 0x000fce0008000f00 */
.L_x_45:
[----:B-1----:R-:W-:-:S04]  /*3140*/  SHF.L.U32 R5, R3, 0x1f, RZ ;  /* 0x0000001f03057819 */ /* 0x002fc800000006ff */
[----:B------:R1:W2:Y:S03]  /*3150*/  SYNCS.PHASECHK.TRANS64.TRYWAIT P0, [R0+URZ+0xc8], R5 ;  /* 0x0000c805000075a7 */ /* 0x0002a600080011ff */
[----:B--2---:R-:W-:Y:S05]  /*3160*/  @!P0 NANOSLEEP.SYNCS 0x989680 ;  /* 0x009896800000895d */ /* 0x004fea0003900000 */
[----:B------:R-:W2:Y:S02]  /*3170*/  @!P0 SYNCS.PHASECHK.TRANS64 P0, [R0+URZ+0xc8], R5 ;  /* 0x0000c805000085a7 */ /* 0x000ea400080010ff */
[----:B--2---:R-:W-:Y:S05]  /*3180*/  @P0 EXIT ;  /* 0x000000000000094d */ /* 0x004fea0003800000 */
[----:B------:R-:W-:Y:S05]  /*3190*/  BRA `(.L_x_45) ;  /* 0xfffffffc00e87947 */ /* 0x000fea000383ffff */
.L_x_41:
[----:B------:R-:W-:-:S09]  /*31a0*/  UISETP.NE.AND UP0, UPT, UR15, URZ, UPT ;  /* 0x000000ff0f00728c */ /* 0x000fd2000bf05270 */
[----:B------:R-:W-:Y:S05]  /*31b0*/  BRA.U UP0, `(.L_x_46) ;  /* 0x0000000d00887547 */ /* 0x000fea000b800000 */
[----:B------:R-:W2:Y:S01]  /*31c0*/  S2UR UR7, SR_CgaCtaId ;  /* 0x00000000000779c3 */ /* 0x000ea20000008800 */
[----:B------:R-:W-:Y:S01]  /*31d0*/  UMOV UR4, 0x40 ;  /* 0x0000004000047882 */ /* 0x000fe20000000000 */
[----:B------:R-:W-:Y:S01]  /*31e0*/  NOP ;  /* 0x0000000000007918 */ /* 0x000fe20000000000 */
[----:B------:R-:W-:Y:S01]  /*31f0*/  UMOV UR6, 0x400 ;  /* 0x0000040000067882 */ /* 0x000fe20000000000 */
[----:B--2---:R-:W-:Y:S02]  /*3200*/  ULEA UR5, UR7, UR4, 0x18 ;  /* 0x0000000407057291 */ /* 0x004fe4000f8ec0ff */
[----:B------:R-:W-:-:S07]  /*3210*/  ULEA UR6, UR7, UR6, 0x18 ;  /* 0x0000000607067291 */ /* 0x000fce000f8ec0ff */
[----:B------:R-:W2:Y:S02]  /*3220*/  LDS.U8 R0, [UR5+0x1c] ;  /* 0x00001c05ff007984 */ /* 0x000ea40008000000 */
[----:B--2---:R-:W-:-:S13]  /*3230*/  ISETP.NE.AND P0, PT, R0, RZ, PT ;  /* 0x000000ff0000720c */ /* 0x004fda0003f05270 */
[----:B------:R-:W-:Y:S05]  /*3240*/  @P0 BRA `(.L_x_47) ;  /* 0x0000000000580947 */ /* 0x000fea0003800000 */
[----:B------:R-:W-:-:S13]  /*3250*/  ELECT P0, URZ, PT ;  /* 0x0000000000ff782f */ /* 0x000fda0003800000 */
[----:B------:R-:W-:Y:S05]  /*3260*/  @!P0 BRA `(.L_x_48) ;  /* 0x0000000000608947 */ /* 0x000fea0003800000 */
[----:B------:R-:W-:Y:S01]  /*3270*/  UMOV UR4, 0x10 ;  /* 0x0000001000047882 */ /* 0x000fe20000000000 */
[----:B------:R-:W-:Y:S01]  /*3280*/  HFMA2 R0, -RZ, RZ, 0, 5.9604644775390625e-08 ;  /* 0x00000001ff007431 */ /* 0x000fe200000001ff */
[----:B------:R-:W-:-:S03]  /*3290*/  MOV R2, 0xffff ;  /* 0x0000ffff00027802 */ /* 0x000fc60000000f00 */
[----:B------:R-:W-:Y:S04]  /*32a0*/  DEPBAR.LE SB2, 0x36 ;  /* 0x0000ad800000791a */ /* 0x000fe80000000000 */
[----:B------:R-:W2:Y:S02]  /*32b0*/  UTCATOMSWS.FIND_AND_SET.ALIGN UP0, UR4, UR4 ;  /* 0x00000004000475e3 */ /* 0x000ea40008000800 */
[----:B--2---:R-:W-:Y:S01]  /*32c0*/  MOV R3, UR4 ;  /* 0x0000000400037c02 */ /* 0x004fe20008000f00 */
[----:B------:R-:W-:Y:S06]  /*32d0*/  BRA.U UP0, `(.L_x_49) ;  /* 0x0000000100187547 */ /* 0x000fec000b800000 */
.L_x_50:
[----:B------:R-:W-:Y:S05]  /*32e0*/  NANOSLEEP 0x64 ;  /* 0x000000640000795d */ /* 0x000fea0003800000 */
[----:B------:R-:W-:-:S05]  /*32f0*/  UMOV UR4, 0x10 ;  /* 0x0000001000047882 */ /* 0x000fca0000000000 */
[----:B------:R-:W-:Y:S04]  /*3300*/  DEPBAR.LE SB2, 0x36 ;  /* 0x0000ad800000791a */ /* 0x000fe80000000000 */
[----:B------:R-:W2:Y:S02]  /*3310*/  UTCATOMSWS.FIND_AND_SET.ALIGN UP0, UR4, UR4 ;  /* 0x00000004000475e3 */ /* 0x000ea40008000800 */
[----:B--2---:R-:W-:Y:S01]  /*3320*/  MOV R3, UR4 ;  /* 0x0000000400037c02 */ /* 0x004fe20008000f00 */
[----:B------:R-:W-:Y:S05]  /*3330*/  BRA.U !UP0, `(.L_x_50) ;  /* 0xfffffffd08e87547 */ /* 0x000fea000b83ffff */
.L_x_49:
[-C--:B------:R-:W-:Y:S02]  /*3340*/  SHF.L.U32 R2, R2, R3.reuse, RZ ;  /* 0x0000000302027219 */ /* 0x080fe400000006ff */
[----:B------:R-:W-:Y:S01]  /*3350*/  SHF.L.U32 R0, R0, R3, RZ ;  /* 0x0000000300007219 */ /* 0x000fe200000006ff */
[----:B------:R-:W-:Y:S02]  /*3360*/  IMAD.SHL.U32 R3, R3, 0x20, RZ ;  /* 0x0000002003037824 */ /* 0x000fe400078e00ff */
[----:B------:R2:W-:Y:S04]  /*3370*/  ATOMS.OR RZ, [UR5+0x14], R2 ;  /* 0x00001402ffff798c */ /* 0x0005e8000b000005 */
[----:B------:R2:W-:Y:S04]  /*3380*/  ATOMS.OR RZ, [UR5+0x18], R0 ;  /* 0x00001800ffff798c */ /* 0x0005e8000b000005 */
[----:B------:R2:W-:Y:S01]  /*3390*/  STS [UR6+0x110], R3 ;  /* 0x00011003ff007988 */ /* 0x0005e20008000806 */
[----:B------:R-:W-:Y:S05]  /*33a0*/  BRA `(.L_x_48) ;  /* 0x0000000000107947 */ /* 0x000fea0003800000 */
.L_x_47:
[----:B------:R-:W-:Y:S02]  /*33b0*/  MOV R0, 0xffffffff ;  /* 0xffffffff00007802 */ /* 0x000fe40000000f00 */
[----:B------:R-:W-:-:S03]  /*33c0*/  MOV R2, 0x33f0 ;  /* 0x000033f000027802 */ /* 0x000fc60000000f00 */
[----:B------:R2:W-:Y:S04]  /*33d0*/  STS [UR6+0x110], R0 ;  /* 0x00011000ff007988 */ /* 0x0005e80008000806 */
[----:B-12--5:R-:W-:Y:S05]  /*33e0*/  CALL.REL.NOINC `($__internal_1_$__cuda_sm10x_tcgen05_guardrail_trap_phase_invalid_during_alloc) ;  /* 0x0000005800187944 */ /* 0x026fea0003c00000 */
.L_x_48:
[----:B------:R-:W-:Y:S05]  /*33f0*/  WARPSYNC.ALL ;  /* 0x0000000000007948 */ /* 0x000fea0003800000 */
[----:B------:R-:W3:Y:S01]  /*3400*/  S2UR UR4, SR_CgaCtaId ;  /* 0x00000000000479c3 */ /* 0x000ee20000008800 */
[----:B------:R-:W-:Y:S01]  /*3410*/  UMOV UR20, 0x400 ;  /* 0x0000040000147882 */ /* 0x000fe20000000000 */
[----:B------:R-:W-:-:S06]  /*3420*/  NOP ;  /* 0x0000000000007918 */ /* 0x000fcc0000000000 */
[----:B------:R-:W-:Y:S06]  /*3430*/  BAR.ARV 0x6, 0xa0 ;  /* 0x0182800000007b1d */ /* 0x000fec0000002000 */
[----:B------:R-:W4:Y:S01]  /*3440*/  LDCU.64 UR6, c[0x0][0x388] ;  /* 0x00007100ff0677ac */ /* 0x000f220008000a00 */
[----:B------:R-:W-:Y:S01]  /*3450*/  IMAD.MOV.U32 R8, RZ, RZ, 0x1 ;  /* 0x00000001ff087424 */ /* 0x000fe200078e00ff */
[----:B------:R-:W1:Y:S01]  /*3460*/  LDCU.64 UR8, c[0x0][0x390] ;  /* 0x00007200ff0877ac */ /* 0x000e620008000a00 */
[----:B------:R-:W-:Y:S01]  /*3470*/  UMOV UR23, URZ ;  /* 0x000000ff00177c82 */ /* 0x000fe20008000000 */
[----:B------:R-:W-:Y:S01]  /*3480*/  UMOV UR19, URZ ;  /* 0x000000ff00137c82 */ /* 0x000fe20008000000 */
[----:B---3--:R-:W-:Y:S01]  /*3490*/  ULEA UR20, UR4, UR20, 0x18 ;  /* 0x0000001404147291 */ /* 0x008fe2000f8ec0ff */
[----:B------:R-:W-:Y:S01]  /*34a0*/  UMOV UR32, 0x0 ;  /* 0x0000000000207882 */ /* 0x000fe20000000000 */
[----:B------:R-:W-:Y:S01]  /*34b0*/  UMOV UR33, 0x8100010 ;  /* 0x0810001000217882 */ /* 0x000fe20000000000 */
[----:B------:R-:W-:Y:S01]  /*34c0*/  UMOV UR30, 0x0 ;  /* 0x00000000001e7882 */ /* 0x000fe20000000000 */
[----:B------:R-:W-:Y:S01]  /*34d0*/  UMOV UR31, 0x8100010 ;  /* 0x08100010001f7882 */ /* 0x000fe20000000000 */
[----:B------:R-:W-:Y:S01]  /*34e0*/  UMOV UR28, 0x0 ;  /* 0x00000000001c7882 */ /* 0x000fe20000000000 */
[----:B------:R-:W-:Y:S01]  /*34f0*/  UMOV UR29, 0x8100010 ;  /* 0x08100010001d7882 */ /* 0x000fe20000000000 */
[----:B----4-:R-:W-:-:S02]  /*3500*/  UIADD3 UR4, UPT, UPT, UR6, 0x3f, URZ ;  /* 0x0000003f06047890 */ /* 0x010fc4000fffe0ff */
[----:B------:R-:W2:Y:S01]  /*3510*/  LDS R9, [UR20+0x110] ;  /* 0x00011014ff097984 */ /* 0x000ea20008000800 */
[----:B------:R-:W-:Y:S01]  /*3520*/  UMOV UR26, 0x0 ;  /* 0x00000000001a7882 */ /* 0x000fe20000000000 */
[----:B------:R-:W-:Y:S01]  /*3530*/  UMOV UR27, 0x8100010 ;  /* 0x08100010001b7882 */ /* 0x000fe20000000000 */
[----:B------:R-:W-:-:S04]  /*3540*/  USHF.R.S32.HI UR5, URZ, 0x1f, UR4 ;  /* 0x0000001fff057899 */ /* 0x000fc80008011404 */
[----:B------:R-:W-:Y:S02]  /*3550*/  ULEA.HI UR4, UR5, UR4, URZ, 0x6 ;  /* 0x0000000405047291 */ /* 0x000fe4000f8f30ff */
[----:B------:R-:W-:Y:S02]  /*3560*/  UIADD3 UR5, UPT, UPT, UR20, 0x6400, URZ ;  /* 0x0000640014057890 */ /* 0x000fe4000fffe0ff */
[----:B------:R-:W-:Y:S02]  /*3570*/  USHF.R.S32.HI UR4, URZ, 0x6, UR4 ;  /* 0x00000006ff047899 */ /* 0x000fe40008011404 */
[----:B------:R-:W-:Y:S02]  /*3580*/  USHF.R.U32.HI UR6, URZ, 0x4, UR5 ;  /* 0x00000004ff067899 */ /* 0x000fe40008011605 */
[----:B------:R-:W-:Y:S02]  /*3590*/  UIMAD UR4, UR4, UR7, URZ ;  /* 0x00000007040472a4 */ /* 0x000fe4000f8e02ff */
[----:B------:R-:W-:-:S02]  /*35a0*/  ULOP3.LUT UR6, UR6, 0x3fff, URZ, 0xc0, !UPT ;  /* 0x00003fff06067892 */ /* 0x000fc4000f8ec0ff */
[----:B-1----:R-:W-:Y:S02]  /*35b0*/  UIMAD UR4, UR4, UR8, URZ ;  /* 0x00000008040472a4 */ /* 0x002fe4000f8e02ff */
[----:B------:R-:W-:Y:S02]  /*35c0*/  ULOP3.LUT UR21, UR6, 0x10000, URZ, 0xfc, !UPT ;  /* 0x0001000006157892 */ /* 0x000fe4000f8efcff */
[----:B------:R-:W-:Y:S02]  /*35d0*/  UIMAD UR9, UR4, UR9, URZ ;  /* 0x00000009040972a4 */ /* 0x000fe4000f8e02ff */
[----:B------:R-:W-:Y:S02]  /*35e0*/  UIADD3 UR4, UPT, UPT, UR20, 0x26400, URZ ;  /* 0x0002640014047890 */ /* 0x000fe4000fffe0ff */
[----:B------:R-:W-:Y:S02]  /*35f0*/  UIADD3 UR34, UPT, UPT, UR9, -0x1, URZ ;  /* 0xffffffff09227890 */ /* 0x000fe4000fffe0ff */
[----:B------:R-:W-:-:S02]  /*3600*/  USHF.R.U32.HI UR5, URZ, 0x4, UR4 ;  /* 0x00000004ff057899 */ /* 0x000fc40008011604 */
[----:B------:R-:W-:Y:S02]  /*3610*/  UIADD3 UR4, UPT, UPT, UR20, 0xc8, URZ ;  /* 0x000000c814047890 */ /* 0x000fe4000fffe0ff */
[----:B------:R-:W-:Y:S02]  /*3620*/  ULOP3.LUT UR5, UR5, 0x3fff, URZ, 0xc0, !UPT ;  /* 0x00003fff05057892 */ /* 0x000fe4000f8ec0ff */
[----:B------:R-:W-:Y:S02]  /*3630*/  UPRMT UR25, URZ, 0x654, UR4 ;  /* 0x00000654ff197896 */ /* 0x000fe40008000004 */
[----:B------:R-:W-:Y:S02]  /*3640*/  ULOP3.LUT UR22, UR5, 0x10000, URZ, 0xfc, !UPT ;  /* 0x0001000005167892 */ /* 0x000fe4000f8efcff */
[----:B------:R-:W-:Y:S01]  /*3650*/  UISETP.GE.AND UP3, UPT, UR9, 0x1, UPT ;  /* 0x000000010900788c */ /* 0x000fe2000bf66270 */
[C---:B--2---:R-:W-:Y:S01]  /*3660*/  VIADD R3, R9.reuse, 0x40 ;  /* 0x0000004009037836 */ /* 0x044fe20000000000 */
[----:B------:R-:W-:-:S04]  /*3670*/  LOP3.LUT R2, R9, 0xffff, RZ, 0xc0, !PT ;  /* 0x0000ffff09027812 */ /* 0x000fc800078ec0ff */
[----:B------:R-:W-:-:S05]  /*3680*/  LOP3.LUT R3, R3, 0xffff, RZ, 0xc0, !PT ;  /* 0x0000ffff03037812 */ /* 0x000fca00078ec0ff */
[----:B------:R1:W-:Y:S02]  /*3690*/  STL.64 [R1], R2 ;  /* 0x0000000201007387 */ /* 0x0003e40000100a00 */
[----:B-1----:R-:W-:-:S07]  /*36a0*/  CS2R R2, SRZ ;  /* 0x0000000000027805 */ /* 0x002fce000001ff00 */
.L_x_57:
[----:B-1----:R-:W-:-:S04]  /*36b0*/  SHF.L.U32 R5, R3, 0x1f, RZ ;  /* 0x0000001f03057819 */ /* 0x002fc800000006ff */
[----:B------:R-:W1:Y:S02]  /*36c0*/  SYNCS.PHASECHK.TRANS64.TRYWAIT P0, [UR20+0xc0], R5 ;  /* 0x0000c005ff0075a7 */ /* 0x000e640008001114 */
[----:B-12-4-:R-:W-:Y:S05]  /*36d0*/  @!P0 BRA `(.L_x_51) ;  /* 0x0000004c00f88947 */ /* 0x016fea0003800000 */
.L_x_134:
[----:B-1----:R-:W1:Y:S01]  /*36e0*/  LDS.128 R4, [UR20+0x100] ;  /* 0x00010014ff047984 */ /* 0x002e620008000c00 */
[----:B------:R-:W-:Y:S01]  /*36f0*/  ULEA UR24, UR23, UR20, 0x3 ;  /* 0x0000001417187291 */ /* 0x000fe2000f8e18ff */
[----:B------:R-:W-:Y:S01]  /*3700*/  SHF.L.U32 R0, R8, 0x1f, RZ ;  /* 0x0000001f08007819 */ /* 0x000fe200000006ff */
[----:B------:R-:W-:Y:S01]  /*3710*/  @!PT LDS RZ, [RZ] ;  /* 0x00000000fffff984 */ /* 0x000fe20000000800 */
[----:B------:R-:W-:Y:S01]  /*3720*/  @!PT LDS RZ, [RZ] ;  /* 0x00000000fffff984 */ /* 0x000fe20000000800 */
[----:B------:R-:W-:Y:S01]  /*3730*/  @!PT LDS RZ, [RZ] ;  /* 0x00000000fffff984 */ /* 0x000fe20000000800 */
[----:B------:R-:W-:Y:S01]  /*3740*/  @!PT LDS RZ, [RZ] ;  /* 0x00000000fffff984 */ /* 0x000fe20000000800 */
[----:B------:R2:W-:Y:S06]  /*3750*/  MEMBAR.ALL.CTA ;  /* 0x0000000000007992 */ /* 0x0005ec0000008000 */
[----:B--2---:R-:W2:Y:S02]  /*3760*/  FENCE.VIEW.ASYNC.S ;  /* 0x00000000000073c6 */ /* 0x004ea40000000000 */
[----:B--2---:R-:W-:Y:S01]  /*3770*/  SYNCS.ARRIVE.TRANS64.RED.A1T0 RZ, [UR25], RZ ;  /* 0x000000ffffff79a7 */ /* 0x004fe20008100419 */
[----:B------:R-:W2:Y:S01]  /*3780*/  SYNCS.PHASECHK.TRANS64.TRYWAIT P0, [UR24+0xe0], R0 ;  /* 0x0000e000ff0075a7 */ /* 0x000ea20008001118 */
[----:B-1----:R-:W-:Y:S01]  /*3790*/  LOP3.LUT P3, RZ, R6, 0x1, RZ, 0xc0, !PT ;  /* 0x0000000106ff7812 */ /* 0x002fe2000786c0ff */
[----:B--2---:R-:W-:-:S12]  /*37a0*/  @!P0 BRA `(.L_x_52) ;  /* 0x0000004c00dc8947 */ /* 0x004fd80003800000 */
.L_x_136:
[----:B------:R-:W-:Y:S05]  /*37b0*/  BRA.U !UP3, `(.L_x_53) ;  /* 0x000000010bf87547 */ /* 0x000fea000b800000 */
[----:B-1----:R-:W-:Y:S01]  /*37c0*/  IMAD.U32 R0, RZ, RZ, UR23 ;  /* 0x00000017ff007e24 */ /* 0x002fe2000f8e00ff */
[----:B------:R-:W-:-:S04]  /*37d0*/  ULEA UR4, UR19, UR20, 0x3 ;  /* 0x0000001413047291 */ /* 0x000fc8000f8e18ff */
[----:B------:R-:W-:Y:S02]  /*37e0*/  LEA R4, R0, R1, 0x2 ;  /* 0x0000000100047211 */ /* 0x000fe400078e10ff */
[----:B------:R-:W-:Y:S01]  /*37f0*/  SHF.L.U32 R0, R2, 0x1f, RZ ;  /* 0x0000001f02007819 */ /* 0x000fe200000006ff */
[----:B------:R-:W-:-:S03]  /*3800*/  UPLOP3.LUT UP2, UPT, UPT, UPT, UPT, 0x40, 0x4 ;  /* 0x000000000004789c */ /* 0x000fc60003f4e870 */
[----:B------:R-:W5:Y:S01]  /*3810*/  LDL R4, [R4] ;  /* 0x0000000004047983 */ /* 0x000f620000100800 */
[----:B------:R1:W2:Y:S01]  /*3820*/  SYNCS.PHASECHK.TRANS64.TRYWAIT P2, [UR4], R0 ;  /* 0x00000000ff0075a7 */ /* 0x0002a20008041104 */
[----:B------:R-:W-:Y:S01]  /*3830*/  UMOV UR17, UR34 ;  /* 0x0000002200117c82 */ /* 0x000fe20008000000 */
[----:B------:R-:W-:-:S05]  /*3840*/  UMOV UR4, UR19 ;  /* 0x0000001300047c82 */ /* 0x000fca0008000000 */
.L_x_56:
[----:B------:R-:W-:Y:S01]  /*3850*/  ULEA UR18, UR4, UR20, 0x3 ;  /* 0x0000001404127291 */ /* 0x000fe2000f8e18ff */
[----:B--234-:R-:W-:Y:S11]  /*3860*/  @P2 BRA `(.L_x_54) ;  /* 0x00000000000c2947 */ /* 0x01cff60003800000 */
[----:B------:R-:W-:Y:S04]  /*3870*/  SHF.L.U32 R5, R2, 0x1f, RZ ;  /* 0x0000001f02057819 */ /* 0x000fe800000006ff */
[----:B------:R-:W2:Y:S02]  /*3880*/  SYNCS.PHASECHK.TRANS64.TRYWAIT P0, [UR18], R5 ;  /* 0x00000005ff0075a7 */ /* 0x000ea40008001112 */
[----:B--2---:R-:W-:Y:S05]  /*3890*/  @!P0 BRA `(.L_x_55) ;  /* 0x0000004c00b88947 */ /* 0x004fea0003800000 */
.L_x_54:
[----:B------:R-:W-:Y:S01]  /*38a0*/  UISETP.NE.AND UP0, UPT, UR17, URZ, UPT ;  /* 0x000000ff1100728c */ /* 0x000fe2000bf05270 */
[----:B------:R-:W-:Y:S01]  /*38b0*/  PLOP3.LUT P2, PT, PT, PT, PT, 0x80, 0x8 ;  /* 0x000000000008781c */ /* 0x000fe20003f4f070 */
[----:B------:R-:W-:Y:S01]  /*38c0*/  UIADD3 UR5, UPT, UPT, UR4, 0x1, URZ ;  /* 0x0000000104057890 */ /* 0x000fe2000fffe0ff */
[----:B------:R-:W-:Y:S11]  /*38d0*/  ELECT P1, URZ, PT ;  /* 0x0000000000ff782f */ /* 0x000ff60003820000 */
[----:B------:R-:W-:Y:S02]  /*38e0*/  @!UPT UIADD3 URZ, UPT, UPT, URZ, URZ, URZ ;  /* 0x000000fffffff290 */ /* 0x000fe4000fffe0ff */
[----:B-----5:R-:W-:Y:S01]  /*38f0*/  @P1 R2UR.BROADCAST UR8, R4 ;  /* 0x00000000040812ca */ /* 0x020fe200008e0000 */
[----:B------:R-:W-:Y:S01]  /*3900*/  UISETP.NE.AND UP1, UPT, UR5, 0x8, UPT ;  /* 0x000000080500788c */ /* 0x000fe2000bf25270 */
[----:B------:R-:W-:Y:S01]  /*3910*/  PLOP3.LUT P0, PT, PT, PT, UP0, 0x80, 0x8 ;  /* 0x000000000008781c */ /* 0x000fe20003f0f008 */
[----:B------:R-:W-:Y:S02]  /*3920*/  ULEA UR10, UR4, UR22, 0x9 ;  /* 0x00000016040a7291 */ /* 0x000fe4000f8e48ff */
[----:B------:R-:W-:Y:S02]  /*3930*/  USEL UR6, URZ, 0x1, UP1 ;  /* 0x00000001ff067887 */ /* 0x000fe40008800000 */
[----:B------:R-:W-:Y:S02]  /*3940*/  USEL UR19, UR5, URZ, UP1 ;  /* 0x000000ff05137287 */ /* 0x000fe40008800000 */
[----:B------:R-:W-:Y:S02]  /*3950*/  ULEA UR14, UR4, UR21, 0xa ;  /* 0x00000015040e7291 */ /* 0x000fe4000f8e50ff */
[----:B------:R-:W-:Y:S01]  /*3960*/  @UP0 ULEA UR5, UR19, UR20, 0x3 ;  /* 0x0000001413050291 */ /* 0x000fe2000f8e18ff */
[----:B------:R-:W-:Y:S01]  /*3970*/  LOP3.LUT R2, R2, UR6, RZ, 0x3c, !PT ;  /* 0x0000000602027c12 */ /* 0x000fe2000f8e3cff */
[----:B------:R-:W-:Y:S02]  /*3980*/  UIADD3 UR6, UPT, UPT, UR10, 0x2, URZ ;  /* 0x000000020a067890 */ /* 0x000fe4000fffe0ff */
[----:B------:R-:W-:Y:S01]  /*3990*/  UIADD3 UR4, UPT, UPT, UR14, 0x2, URZ ;  /* 0x000000020e047890 */ /* 0x000fe2000fffe0ff */
[----:B-1----:R-:W-:Y:S01]  /*39a0*/  @P0 SHF.L.U32 R0, R2, 0x1f, RZ ;  /* 0x0000001f02000819 */ /* 0x002fe200000006ff */
[----:B------:R-:W-:Y:S01]  /*39b0*/  UIADD3 UR12, UPT, UPT, UR10, 0x4, URZ ;  /* 0x000000040a0c7890 */ /* 0x000fe2000fffe0ff */
[----:B------:R-:W-:Y:S02]  /*39c0*/  UMOV UR11, 0x40004040 ;  /* 0x40004040000b7882 */ /* 0x000fe40000000000 */
[----:B------:R3:W4:Y:S01]  /*39d0*/  @P0 SYNCS.PHASECHK.TRANS64.TRYWAIT P2, [UR5], R0 ;  /* 0x00000000ff0005a7 */ /* 0x0007220008041105 */
[----:B------:R-:W-:Y:S11]  /*39e0*/  ELECT P0, URZ, PT ;  /* 0x0000000000ff782f */ /* 0x000ff60003800000 */
[----:B------:R-:W-:Y:S02]  /*39f0*/  @!UPT UIADD3 URZ, UPT, UPT, URZ, URZ, URZ ;  /* 0x000000fffffff290 */ /* 0x000fe4000fffe0ff */
[C---:B------:R-:W-:Y:S02]  /*3a00*/  @P0 R2UR.BROADCAST UR16, R4.reuse ;  /* 0x00000000041002ca */ /* 0x040fe400008e0000 */
[----:B------:R-:W-:Y:S01]  /*3a10*/  ELECT P0, URZ, PT ;  /* 0x0000000000ff782f */ /* 0x000fe20003800000 */
[----:B------:R-:W-:Y:S01]  /*3a20*/  UMOV UR15, 0x40004040 ;  /* 0x40004040000f7882 */ /* 0x000fe20000000000 */
[----:B------:R-:W-:Y:S01]  /*3a30*/  UMOV UR7, 0x40004040 ;  /* 0x4000404000077882 */ /* 0x000fe20000000000 */
[----:B------:R1:W-:Y:S01]  /*3a40*/  UTCHMMA gdesc[UR14], gdesc[UR10], tmem[UR8], tmem[UR32], idesc[UR33], UP2 ;  /* 0x00ff200a0e0075ea */ /* 0x0003e20009000008 */
[----:B------:R-:W-:Y:S01]  /*3a50*/  UPLOP3.LUT UP2, UPT, UPT, UPT, UPT, 0x80, 0x8 ;  /* 0x000000000008789c */ /* 0x000fe20003f4f070 */
[----:B------:R-:W-:Y:S01]  /*3a60*/  UMOV UR5, 0x40004040 ;  /* 0x4000404000057882 */ /* 0x000fe20000000000 */
[----:B------:R-:W-:Y:S01]  /*3a70*/  UMOV UR13, 0x40004040 ;  /* 0x40004040000d7882 */ /* 0x000fe20000000000 */
[----:B------:R-:W-:Y:S04]  /*3a80*/  UMOV UR9, 0x40004040 ;  /* 0x4000404000097882 */ /* 0x000fe80000000000 */
[----:B------:R2:W-:Y:S01]  /*3a90*/  UTCHMMA gdesc[UR4], gdesc[UR6], tmem[UR16], tmem[UR30], idesc[UR31], UPT ;  /* 0x00ff1e06040075ea */ /* 0x0005e2000b800010 */
[----:B-1----:R-:W-:Y:S01]  /*3aa0*/  UIADD3 UR8, UPT, UPT, UR14, 0x4, URZ ;  /* 0x000000040e087890 */ /* 0x002fe2000fffe0ff */
[C---:B------:R-:W-:Y:S02]  /*3ab0*/  @P0 R2UR.BROADCAST UR15, R4.reuse ;  /* 0x00000000040f02ca */ /* 0x040fe400008e0000 */
[----:B------:R-:W-:Y:S01]  /*3ac0*/  ELECT P0, URZ, PT ;  /* 0x0000000000ff782f */ /* 0x000fe20003800000 */
[----:B------:R-:W-:Y:S02]  /*3ad0*/  UIADD3 UR10, UPT, UPT, UR10, 0x6, URZ ;  /* 0x000000060a0a7890 */ /* 0x000fe4000fffe0ff */
[----:B--2---:R-:W-:Y:S10]  /*3ae0*/  UIADD3 UR6, UPT, UPT, UR14, 0x6, URZ ;  /* 0x000000060e067890 */ /* 0x004ff4000fffe0ff */
[----:B------:R-:W-:Y:S01]  /*3af0*/  @P0 R2UR.BROADCAST UR14, R4 ;  /* 0x00000000040e02ca */ /* 0x000fe200008e0000 */
[----:B------:R-:W-:Y:S02]  /*3b00*/  UIADD3 UR5, UPT, UPT, UR18, 0x40, URZ ;  /* 0x0000004012057890 */ /* 0x000fe4000fffe0ff */
[----:B------:R-:W-:Y:S01]  /*3b10*/  UIADD3 UR4, UPT, UPT, UR17, 0x1, URZ ;  /* 0x0000000111047890 */ /* 0x000fe2000fffe0ff */
[----:B------:R1:W-:Y:S03]  /*3b20*/  UTCHMMA gdesc[UR8], gdesc[UR12], tmem[UR15], tmem[UR28], idesc[UR29], UPT ;  /* 0x00ff1c0c080075ea */ /* 0x0003e6000b80000f */
[----:B------:R-:W-:Y:S03]  /*3b30*/  UISETP.GT.U32.AND UP0, UPT, UR4, 0x1, UPT ;  /* 0x000000010400788c */ /* 0x000fe6000bf04070 */
[----:B------:R-:W-:Y:S03]  /*3b40*/  UMOV UR4, UR19 ;  /* 0x0000001300047c82 */ /* 0x000fe60008000000 */
[----:B------:R3:W-:Y:S01]  /*3b50*/  UTCHMMA gdesc[UR6], gdesc[UR10], tmem[UR14], tmem[UR26], idesc[UR27], UPT ;  /* 0x00ff1a0a060075ea */ /* 0x0007e2000b80000e */
[----:B------:R3:W-:Y:S01]  /*3b60*/  UTCBAR [UR5], URZ ;  /* 0x000000ff050073e9 */ /* 0x0007e200080000ff */
[----:B-1----:R-:W-:Y:S07]  /*3b70*/  UIADD3 UR8, UPT, UPT, UR17, -0x1, URZ ;  /* 0xffffffff11087890 */ /* 0x002fee000fffe0ff */
[----:B------:R-:W-:Y:S01]  /*3b80*/  UMOV UR17, UR8 ;  /* 0x0000000800117c82 */ /* 0x000fe20008000000 */
[----:B------:R-:W-:Y:S05]  /*3b90*/  BRA.U UP0, `(.L_x_56) ;  /* 0xfffffffd002c7547 */ /* 0x000fea000b83ffff */
.L_x_53:
[----:B------:R-:W-:Y:S01]  /*3ba0*/  UIADD3 UR4, UPT, UPT, UR23, 0x1, URZ ;  /* 0x0000000117047890 */ /* 0x000fe2000fffe0ff */
[----:B------:R-:W-:Y:S01]  /*3bb0*/  LOP3.LUT R3, R3, 0x1, RZ, 0x3c, !PT ;  /* 0x0000000103037812 */ /* 0x000fe200078e3cff */
[----:B---3--:R-:W-:Y:S02]  /*3bc0*/  UIADD3 UR5, UPT, UPT, UR24, 0xd0, URZ ;  /* 0x000000d018057890 */ /* 0x008fe4000fffe0ff */
[----:B------:R-:W-:-:S04]  /*3bd0*/  UISETP.NE.AND UP0, UPT, UR4, 0x2, UPT ;  /* 0x000000020400788c */ /* 0x000fc8000bf05270 */
[----:B------:R-:W-:Y:S02]  /*3be0*/  USEL UR6, URZ, 0x1, UP0 ;  /* 0x00000001ff067887 */ /* 0x000fe40008000000 */
[----:B------:R-:W-:Y:S01]  /*3bf0*/  USEL UR23, UR4, URZ, UP0 ;  /* 0x000000ff04177287 */ /* 0x000fe20008000000 */
[----:B------:R2:W-:Y:S03]  /*3c00*/  UTCBAR [UR5], URZ ;  /* 0x000000ff050073e9 */ /* 0x0005e600080000ff */
[----:B------:R-:W-:Y:S01]  /*3c10*/  LOP3.LUT R8, R8, UR6, RZ, 0x3c, !PT ;  /* 0x0000000608087c12 */ /* 0x000fe2000f8e3cff */
[----:B------:R-:W-:Y:S07]  /*3c20*/  @P3 BRA `(.L_x_57) ;  /* 0xfffffff800a03947 */ /* 0x000fee000383ffff */
[----:B------:R-:W3:Y:S01]  /*3c30*/  S2UR UR6, SR_CgaCtaId ;  /* 0x00000000000679c3 */ /* 0x000ee20000008800 */
[----:B------:R-:W-:Y:S01]  /*3c40*/  ELECT P0, URZ, PT ;  /* 0x0000000000ff782f */ /* 0x000fe20003800000 */
[----:B-1----:R-:W-:Y:S01]  /*3c50*/  IMAD.MOV.U32 R0, RZ, RZ, 0x1 ;  /* 0x00000001ff007424 */ /* 0x002fe200078e00ff */
[----:B------:R-:W-:Y:S01]  /*3c60*/  UIADD3 UR20, UPT, UPT, UR20, 0xe0, URZ ;  /* 0x000000e014147890 */ /* 0x000fe2000fffe0ff */
[----:B------:R-:W-:Y:S01]  /*3c70*/  SHF.L.U32 R3, R8, 0x1f, RZ ;  /* 0x0000001f08037819 */ /* 0x000fe200000006ff */
[----:B------:R-:W-:-:S03]  /*3c80*/  UMOV UR4, 0x40 ;  /* 0x0000004000047882 */ /* 0x000fc60000000000 */
[----:B------:R-:W-:Y:S01]  /*3c90*/  UVIRTCOUNT.DEALLOC.SMPOOL 0x80 ;  /* 0x000000800000784c */ /* 0x000fe20000000000 */
[----:B---3--:R-:W-:Y:S02]  /*3ca0*/  ULEA UR6, UR6, UR4, 0x18 ;  /* 0x0000000406067291 */ /* 0x008fe4000f8ec0ff */
[----:B------:R-:W-:-:S07]  /*3cb0*/  ULEA UR4, UR23, UR20, 0x3 ;  /* 0x0000001417047291 */ /* 0x000fce000f8e18ff */
[----:B------:R1:W-:Y:S02]  /*3cc0*/  @P0 STS.U8 [UR6+0x1c], R0 ;  /* 0x00001c00ff000988 */ /* 0x0003e40008000006 */
[----:B------:R-:W3:Y:S02]  /*3cd0*/  SYNCS.PHASECHK.TRANS64.TRYWAIT P0, [UR4], R3 ;  /* 0x00000003ff0075a7 */ /* 0x000ee40008001104 */
[----:B-1-3--:R-:W-:Y:S05]  /*3ce0*/  @!P0 BRA `(.L_x_58) ;  /* 0x0000004800bc8947 */ /* 0x00afea0003800000 */
.L_x_139:
[----:B------:R-:W-:-:S04]  /*3cf0*/  UIADD3 UR4, UPT, UPT, UR23, 0x1, URZ ;  /* 0x0000000117047890 */ /* 0x000fc8000fffe0ff */
[----:B------:R-:W-:-:S04]  /*3d00*/  UISETP.NE.AND UP0, UPT, UR4, 0x2, UPT ;  /* 0x000000020400788c */ /* 0x000fc8000bf05270 */
[----:B--2---:R-:W-:Y:S02]  /*3d10*/  USEL UR5, URZ, 0x1, UP0 ;  /* 0x00000001ff057887 */ /* 0x004fe40008000000 */
[----:B------:R-:W-:-:S04]  /*3d20*/  USEL UR4, UR4, URZ, UP0 ;  /* 0x000000ff04047287 */ /* 0x000fc80008000000 */
[----:B------:R-:W-:Y:S01]  /*3d30*/  ULEA UR4, UR4, UR20, 0x3 ;  /* 0x0000001404047291 */ /* 0x000fe2000f8e18ff */
[----:B-1----:R-:W-:-:S04]  /*3d40*/  LOP3.LUT R3, R8, UR5, RZ, 0x3c, !PT ;  /* 0x0000000508037c12 */ /* 0x002fc8000f8e3cff */
[----:B------:R-:W-:-:S04]  /*3d50*/  SHF.L.U32 R3, R3, 0x1f, RZ ;  /* 0x0000001f03037819 */ /* 0x000fc800000006ff */
[----:B------:R-:W1:Y:S02]  /*3d60*/  SYNCS.PHASECHK.TRANS64.TRYWAIT P0, [UR4], R3 ;  /* 0x00000003ff0075a7 */ /* 0x000e640008001104 */
[----:B-1----:R-:W-:Y:S05]  /*3d70*/  @!P0 BRA `(.L_x_59) ;  /* 0x0000004800b08947 */ /* 0x002fea0003800000 */
.L_x_141:
[----:B------:R-:W-:Y:S01]  /*3d80*/  NOP ;  /* 0x0000000000007918 */ /* 0x000fe20000000000 */
[----:B-1----:R-:W1:Y:S01]  /*3d90*/  LDS R0, [UR6+0x14] ;  /* 0x00001406ff007984 */ /* 0x002e620008000800 */
[----:B------:R-:W-:Y:S01]  /*3da0*/  LOP3.LUT R2, R9, 0xffff, RZ, 0xc0, !PT ;  /* 0x0000ffff09027812 */ /* 0x000fe200078ec0ff */
[----:B------:R-:W-:Y:S02]  /*3db0*/  IMAD.MOV.U32 R3, RZ, RZ, 0xffff ;  /* 0x0000ffffff037424 */ /* 0x000fe400078e00ff */
[----:B------:R-:W-:Y:S01]  /*3dc0*/  IMAD.MOV.U32 R5, RZ, RZ, 0x1 ;  /* 0x00000001ff057424 */ /* 0x000fe200078e00ff */
[----:B------:R-:W-:-:S04]  /*3dd0*/  SHF.R.U32.HI R2, RZ, 0x5, R2 ;  /* 0x00000005ff027819 */ /* 0x000fc80000011602 */
[-C--:B------:R-:W-:Y:S02]  /*3de0*/  SHF.L.U32 R3, R3, R2.reuse, RZ ;  /* 0x0000000203037219 */ /* 0x080fe400000006ff */
[----:B------:R-:W-:Y:S02]  /*3df0*/  SHF.L.U32 R5, R5, R2, RZ ;  /* 0x0000000205057219 */ /* 0x000fe400000006ff */
[----:B-1----:R-:W-:-:S04]  /*3e00*/  LOP3.LUT R0, R0, R3, RZ, 0xc0, !PT ;  /* 0x0000000300007212 */ /* 0x002fc800078ec0ff */
[----:B------:R-:W-:-:S13]  /*3e10*/  ISETP.NE.AND P0, PT, R0, R3, PT ;  /* 0x000000030000720c */ /* 0x000fda0003f05270 */
[----:B------:R-:W-:Y:S05]  /*3e20*/  @P0 BRA `(.L_x_60) ;  /* 0x00000000005c0947 */ /* 0x000fea0003800000 */
[----:B------:R-:W1:Y:S02]  /*3e30*/  LDS R0, [UR6+0x18] ;  /* 0x00001806ff007984 */ /* 0x000e640008000800 */
[----:B-1----:R-:W-:-:S04]  /*3e40*/  LOP3.LUT R0, R0, R5, RZ, 0xc0, !PT ;  /* 0x0000000500007212 */ /* 0x002fc800078ec0ff */
[----:B------:R-:W-:-:S13]  /*3e50*/  ISETP.NE.AND P0, PT, R0, R5, PT ;  /* 0x000000050000720c */ /* 0x000fda0003f05270 */
[----:B------:R-:W-:Y:S05]  /*3e60*/  @P0 BRA `(.L_x_61) ;  /* 0x0000000000400947 */ /* 0x000fea0003800000 */
[----:B------:R-:W-:Y:S01]  /*3e70*/  R2UR UR4, R3 ;  /* 0x00000000030472ca */ /* 0x000fe200000e0000 */
[----:B------:R-:W1:Y:S01]  /*3e80*/  S2R R2, SR_LANEID ;  /* 0x0000000000027919 */ /* 0x000e620000000000 */
[----:B------:R-:W-:-:S04]  /*3e90*/  LOP3.LUT R5, RZ, R5, RZ, 0x33, !PT ;  /* 0x00000005ff057212 */ /* 0x000fc800078e33ff */
[----:B------:R-:W2:Y:S07]  /*3ea0*/  REDUX UR7, R5 ;  /* 0x00000000050773c4 */ /* 0x000eae0000000000 */
[----:B------:R-:W-:-:S03]  /*3eb0*/  ULOP3.LUT UR5, URZ, UR4, URZ, 0x33, !UPT ;  /* 0x00000004ff057292 */ /* 0x000fc6000f8e33ff */
[----:B------:R-:W-:Y:S02]  /*3ec0*/  VOTEU.ANY UR4, UPT, PT ;  /* 0x0000000000047886 */ /* 0x000fe400038e0100 */
[----:B------:R-:W-:Y:S01]  /*3ed0*/  UFLO.U32 UR4, UR4 ;  /* 0x00000004000472bd */ /* 0x000fe200080e0000 */
[----:B------:R-:W-:-:S04]  /*3ee0*/  IMAD.U32 R0, RZ, RZ, UR5 ;  /* 0x00000005ff007e24 */ /* 0x000fc8000f8e00ff */
[----:B------:R-:W3:Y:S02]  /*3ef0*/  REDUX UR8, R0 ;  /* 0x00000000000873c4 */ /* 0x000ee40000000000 */
[----:B------:R1:W-:Y:S02]  /*3f00*/  UTCATOMSWS.AND URZ, UR5 ;  /* 0x0000000500ff79e3 */ /* 0x0003e40008000000 */
[----:B-1----:R-:W-:Y:S01]  /*3f10*/  ISETP.EQ.U32.AND P0, PT, R2, UR4, PT ;  /* 0x0000000402007c0c */ /* 0x002fe2000bf02070 */
[----:B--2---:R-:W-:Y:S02]  /*3f20*/  IMAD.U32 R2, RZ, RZ, UR7 ;  /* 0x00000007ff027e24 */ /* 0x004fe4000f8e00ff */
[----:B---3--:R-:W-:-:S10]  /*3f30*/  IMAD.U32 R3, RZ, RZ, UR8 ;  /* 0x00000008ff037e24 */ /* 0x008fd4000f8e00ff */
[----:B------:R1:W-:Y:S04]  /*3f40*/  @P0 ATOMS.AND RZ, [UR6+0x14], R3 ;  /* 0x00001403ffff098c */ /* 0x0003e8000a800006 */
[----:B------:R1:W-:Y:S01]  /*3f50*/  @P0 ATOMS.AND RZ, [UR6+0x18], R2 ;  /* 0x00001802ffff098c */ /* 0x0003e2000a800006 */
[----:B------:R-:W-:Y:S05]  /*3f60*/  BRA `(.L_x_62) ;  /* 0x0000000000147947 */ /* 0x000fea0003800000 */
.L_x_61:
[----:B------:R-:W-:Y:S02]  /*3f70*/  MOV R2, 0x3f90 ;  /* 0x00003f9000027802 */ /* 0x000fe40000000f00 */
[----:B----45:R-:W-:Y:S05]  /*3f80*/  CALL.REL.NOINC `($__internal_0_$__cuda_sm10x_tcgen05_guardrail_trap_col_being_dealloced_not_returned_by_alloc) ;  /* 0x0000004c00247944 */ /* 0x030fea0003c00000 */
[----:B------:R-:W-:Y:S05]  /*3f90*/  BRA `(.L_x_62) ;  /* 0x0000000000087947 */ /* 0x000fea0003800000 */
.L_x_60:
[----:B------:R-:W-:Y:S02]  /*3fa0*/  MOV R2, 0x3fc0 ;  /* 0x00003fc000027802 */ /* 0x000fe40000000f00 */
[----:B----45:R-:W-:Y:S05]  /*3fb0*/  CALL.REL.NOINC `($__internal_2_$__cuda_sm10x_tcgen05_guardrail_trap_unallocated_columns_being_dealloced) ;  /* 0x0000004c00307944 */ /* 0x030fea0003c00000 */
.L_x_62:
[----:B------:R-:W-:Y:S01]  /*3fc0*/  NOP ;  /* 0x0000000000007918 */ /* 0x000fe20000000000 */
[----:B------:R-:W-:Y:S05]  /*3fd0*/  EXIT ;  /* 0x000000000000794d */ /* 0x000fea0003800000 */
.L_x_46:
[----:B------:R-:W-:-:S09]  /*3fe0*/  UISETP.NE.OR UP0, UPT, UR15, 0x3, !UP2 ;  /* 0x000000030f00788c */ /* 0x000fd2000d705670 */
[----:B------:R-:W-:Y:S05]  /*3ff0*/  BRA.U UP0, `(.L_x_63) ;  /* 0x0000001100747547 */ /* 0x000fea000b800000 */
[----:B------:R-:W2:Y:S01]  /*4000*/  LDC.64 R2, c[0x0][0x988] ;  /* 0x00026200ff027b82 */ /* 0x000ea20000000a00 */
[----:B------:R-:W3:Y:S01]  /*4010*/  LDCU UR27, c[0x0][0x370] ;  /* 0x00006e00ff1b77ac */ /* 0x000ee20008000800 */
[----:B------:R-:W-:Y:S01]  /*4020*/  R2UR UR45, R84 ;  /* 0x00000000542d72ca */ /* 0x000fe200000e0000 */
[----:B------:R-:W-:Y:S01]  /*4030*/  IMAD.MOV.U32 R11, RZ, RZ, 0x1 ;  /* 0x00000001ff0b7424 */ /* 0x000fe200078e00ff */
[----:B------:R-:W-:Y:S01]  /*4040*/  R2UR UR44, R85 ;  /* 0x00000000552c72ca */ /* 0x000fe200000e0000 */
[----:B------:R-:W4:Y:S01]  /*4050*/  LDCU.128 UR28, c[0x0][0xc10] ;  /* 0x00018200ff1c77ac */ /* 0x000f220008000c00 */
[----:B------:R-:W-:Y:S02]  /*4060*/  IMAD.MOV.U32 R10, RZ, RZ, RZ ;  /* 0x000000ffff0a7224 */ /* 0x000fe400078e00ff */
[----:B------:R-:W1:Y:S01]  /*4070*/  S2UR UR6, SR_CgaCtaId ;  /* 0x00000000000679c3 */ /* 0x000e620000008800 */
[----:B------:R-:W4:Y:S01]  /*4080*/  LDCU UR26, c[0x0][0x374] ;  /* 0x00006e80ff1a77ac */ /* 0x000f220008000800 */
[----:B------:R-:W-:Y:S01]  /*4090*/  IMAD.MOV.U32 R9, RZ, RZ, 0x2000 ;  /* 0x00002000ff097424 */ /* 0x000fe200078e00ff */
[----:B------:R-:W3:Y:S05]  /*40a0*/  LDCU.128 UR32, c[0x0][0xa80] ;  /* 0x00015000ff2077ac */ /* 0x000eea0008000c00 */
[----:B------:R-:W3:Y:S01]  /*40b0*/  LDC.64 R12, c[0x0][0x348] ;  /* 0x0000d200ff0c7b82 */ /* 0x000ee20000000a00 */
[----:B------:R-:W3:Y:S01]  /*40c0*/  LDCU UR17, c[0x0][0xc0c] ;  /* 0x00018180ff1177ac */ /* 0x000ee20008000800 */
[----:B------:R-:W3:Y:S01]  /*40d0*/  LDCU UR47, c[0x0][0xc20] ;  /* 0x00018400ff2f77ac */ /* 0x000ee20008000800 */
[----:B--2---:R-:W-:Y:S01]  /*40e0*/  ISETP.NE.U32.AND P0, PT, R2, RZ, PT ;  /* 0x000000ff0200720c */ /* 0x004fe20003f05070 */
[----:B------:R-:W2:Y:S03]  /*40f0*/  LDCU UR4, c[0x0][0xc30] ;  /* 0x00018600ff0477ac */ /* 0x000ea60008000800 */
[----:B------:R-:W-:Y:S01]  /*4100*/  ISETP.NE.AND.EX P0, PT, R3, RZ, PT, P0 ;  /* 0x000000ff0300720c */ /* 0x000fe20003f05300 */
[----:B------:R-:W2:Y:S01]  /*4110*/  LDCU.128 UR40, c[0x0][0xa90] ;  /* 0x00015200ff2877ac */ /* 0x000ea20008000c00 */
[----:B------:R-:W2:Y:S01]  /*4120*/  LDC.64 R2, c[0x0][0x990] ;  /* 0x00026400ff027b82 */ /* 0x000ea20000000a00 */
[----:B------:R-:W-:Y:S01]  /*4130*/  UMOV UR24, 0x400 ;  /* 0x0000040000187882 */ /* 0x000fe20000000000 */
[----:B----4-:R-:W-:-:S02]  /*4140*/  UIMAD.WIDE.U32 UR8, UR26, UR31, URZ ;  /* 0x0000001f1a0872a5 */ /* 0x010fc4000f8e00ff */
[----:B-1----:R-:W-:Y:S02]  /*4150*/  ULEA UR24, UR6, UR24, 0x18 ;  /* 0x0000001806187291 */ /* 0x002fe4000f8ec0ff */
[----:B---3--:R-:W-:Y:S02]  /*4160*/  UIMAD.WIDE.U32 UR6, UR27, UR28, URZ ;  /* 0x0000001c1b0672a5 */ /* 0x008fe4000f8e00ff */
[----:B------:R-:W-:Y:S02]  /*4170*/  UISETP.NE.AND UP5, UPT, UR32, 0x1, UPT ;  /* 0x000000012000788c */ /* 0x000fe4000bfa5270 */
[----:B------:R-:W-:Y:S02]  /*4180*/  UIADD3 UR36, UPT, UPT, UR24, 0xc8, URZ ;  /* 0x000000c818247890 */ /* 0x000fe4000fffe0ff */
[----:B------:R-:W-:Y:S01]  /*4190*/  UISETP.GE.AND UP0, UPT, UR39, 0x1, UPT ;  /* 0x000000012700788c */ /* 0x000fe2000bf06270 */
[----:B------:R-:W-:Y:S01]  /*41a0*/  UMOV UR38, UR7 ;  /* 0x0000000700267c82 */ /* 0x000fe20008000000 */
[----:B------:R-:W-:Y:S01]  /*41b0*/  UMOV UR37, UR9 ;  /* 0x0000000900257c82 */ /* 0x000fe20008000000 */
[----:B------:R-:W-:-:S02]  /*41c0*/  UISETP.NE.AND UP1, UPT, UR17, 0x1, UPT ;  /* 0x000000011100788c */ /* 0x000fc4000bf25270 */
[----:B------:R-:W-:Y:S01]  /*41d0*/  UISETP.NE.AND UP0, UPT, UR30, 0x1, UPT ;  /* 0x000000011e00788c */ /* 0x000fe2000bf05270 */
[----:B------:R-:W-:Y:S01]  /*41e0*/  UMOV UR23, URZ ;  /* 0x000000ff00177c82 */ /* 0x000fe20008000000 */
[----:B------:R-:W1:Y:S01]  /*41f0*/  LDCU UR48, c[0x0][0xaa0] ;  /* 0x00015400ff3077ac */ /* 0x000e620008000800 */
[----:B------:R-:W-:Y:S02]  /*4200*/  UPLOP3.LUT UP4, UPT, UPT, UPT, UPT, 0x40, 0x4 ;  /* 0x000000000004789c */ /* 0x000fe40003f8e870 */
[----:B------:R-:W-:Y:S01]  /*4210*/  UISETP.NE.AND UP6, UPT, UR39, 0x1, UPT ;  /* 0x000000012700788c */ /* 0x000fe2000bfc5270 */
[----:B------:R-:W3:Y:S01]  /*4220*/  LDCU.64 UR18, c[0x0][0xc28] ;  /* 0x00018500ff1277ac */ /* 0x000ee20008000a00 */
[----:B--2---:R-:W-:Y:S02]  /*4230*/  UISETP.NE.AND UP2, UPT, UR4, 0x1, UPT ;  /* 0x000000010400788c */ /* 0x004fe4000bf45270 */
[----:B------:R-:W-:Y:S02]  /*4240*/  UPRMT UR36, URZ, 0x654, UR36 ;  /* 0x00000654ff247896 */ /* 0x000fe40008000024 */
[----:B------:R-:W-:-:S02]  /*4250*/  USHF.R.U32.HI UR38, URZ, UR29, UR38 ;  /* 0x0000001dff267299 */ /* 0x000fc40008011626 */
[----:B------:R-:W-:Y:S02]  /*4260*/  USHF.R.U32.HI UR37, URZ, UR47, UR37 ;  /* 0x0000002fff257299 */ /* 0x000fe40008011625 */
[----:B------:R-:W-:Y:S02]  /*4270*/  UISETP.NE.AND UP1, UPT, UR35, 0x1, UPT ;  /* 0x000000012300788c */ /* 0x000fe4000bf25270 */
[----:B------:R-:W-:Y:S01]  /*4280*/  UISETP.NE.AND UP0, UPT, UR42, 0x1, UPT ;  /* 0x000000012a00788c */ /* 0x000fe2000bf05270 */
[----:B------:R-:W-:-:S10]  /*4290*/  VOTEU.ANY UP5, P0 ;  /* 0x0000000000ff7886 */ /* 0x000fd400000a0100 */
.L_x_72:
[----:B------:R-:W-:Y:S04]  /*42a0*/  SHF.L.U32 R5, R10, 0x1f, RZ ;  /* 0x0000001f0a057819 */ /* 0x000fe800000006ff */
[----:B--2---:R-:W2:Y:S02]  /*42b0*/  SYNCS.PHASECHK.TRANS64.TRYWAIT P0, [UR24+0xc0], R5 ;  /* 0x0000c005ff0075a7 */ /* 0x004ea40008001118 */
[----:B--2---:R-:W-:Y:S05]  /*42c0*/  @!P0 BRA `(.L_x_64) ;  /* 0x0000004400748947 */ /* 0x004fea0003800000 */
.L_x_143:
[----:B--2---:R-:W2:Y:S01]  /*42d0*/  LDS.128 R4, [UR24+0x100] ;  /* 0x00010018ff047984 */ /* 0x004ea20008000c00 */
[----:B------:R-:W-:Y:S01]  /*42e0*/  UISETP.GE.AND UP0, UPT, UR39, 0x1, UPT ;  /* 0x000000012700788c */ /* 0x000fe2000bf06270 */
[----:B------:R-:W-:Y:S01]  /*42f0*/  @!PT LDS RZ, [RZ] ;  /* 0x00000000fffff984 */ /* 0x000fe20000000800 */
[----:B------:R-:W-:Y:S01]  /*4300*/  @!PT LDS RZ, [RZ] ;  /* 0x00000000fffff984 */ /* 0x000fe20000000800 */
[----:B------:R-:W-:Y:S01]  /*4310*/  @!PT LDS RZ, [RZ] ;  /* 0x00000000fffff984 */ /* 0x000fe20000000800 */
[----:B------:R-:W-:Y:S01]  /*4320*/  @!PT LDS RZ, [RZ] ;  /* 0x00000000fffff984 */ /* 0x000fe20000000800 */
[----:B------:R4:W-:Y:S06]  /*4330*/  MEMBAR.ALL.CTA ;  /* 0x0000000000007992 */ /* 0x0009ec0000008000 */
[----:B----4-:R-:W4:Y:S02]  /*4340*/  FENCE.VIEW.ASYNC.S ;  /* 0x00000000000073c6 */ /* 0x010f240000000000 */
[----:B----4-:R-:W-:Y:S01]  /*4350*/  SYNCS.ARRIVE.TRANS64.RED.A1T0 RZ, [UR36], RZ ;  /* 0x000000ffffff79a7 */ /* 0x010fe20008100424 */
[----:B--2---:R-:W-:Y:S11]  /*4360*/  LOP3.LUT P0, RZ, R6, 0x1, RZ, 0xc0, !PT ;  /* 0x0000000106ff7812 */ /* 0x004ff6000780c0ff */
[----:B------:R-:W-:Y:S02]  /*4370*/  @!UPT UIADD3 URZ, UPT, UPT, URZ, URZ, URZ ;  /* 0x000000fffffff290 */ /* 0x000fe4000fffe0ff */
[----:B------:R-:W-:Y:S01]  /*4380*/  VOTEU.ANY UP1, P0 ;  /* 0x0000000000ff7886 */ /* 0x000fe20000020100 */
[----:B------:R-:W-:Y:S11]  /*4390*/  PLOP3.LUT P0, PT, PT, PT, UP1, 0x80, 0x8 ;  /* 0x000000000008781c */ /* 0x000ff60003f0f018 */
[----:B------:R-:W-:Y:S02]  /*43a0*/  @!UPT UIADD3 URZ, UPT, UPT, URZ, URZ, URZ ;  /* 0x000000fffffff290 */ /* 0x000fe4000fffe0ff */
[----:B------:R-:W-:Y:S02]  /*43b0*/  @P0 MOV R8, R4 ;  /* 0x0000000400080202 */ /* 0x000fe40000000f00 */
[----:B------:R-:W-:Y:S02]  /*43c0*/  @P0 LOP3.LUT R0, R5, 0xffff, RZ, 0xc0, !PT ;  /* 0x0000ffff05000812 */ /* 0x000fe400078ec0ff */
[----:B------:R-:W-:Y:S02]  /*43d0*/  @P0 R2UR UR5, R8 ;  /* 0x00000000080502ca */ /* 0x000fe400000e0000 */
[----:B------:R-:W-:Y:S11]  /*43e0*/  @P0 R2UR UR4, R0 ;  /* 0x00000000000402ca */ /* 0x000ff600000e0000 */
[----:B------:R-:W-:Y:S02]  /*43f0*/  @UP1 UMOV UR16, UR5 ;  /* 0x0000000500101c82 */ /* 0x000fe40008000000 */
[----:B------:R-:W-:Y:S01]  /*4400*/  @UP1 UMOV UR15, UR4 ;  /* 0x00000004000f1c82 */ /* 0x000fe20008000000 */
[----:B------:R-:W-:Y:S05]  /*4410*/  BRA.U !UP0, `(.L_x_65) ;  /* 0x0000000108b47547 */ /* 0x000fea000b800000 */
[----:B------:R-:W-:Y:S02]  /*4420*/  UIMAD.WIDE.U32 UR8, UR15, UR31, URZ ;  /* 0x0000001f0f0872a5 */ /* 0x000fe4000f8e00ff */
[----:B------:R-:W-:Y:S02]  /*4430*/  UP2UR UR14, UPR, URZ, 0x2 ;  /* 0x00000002ff0e7883 */ /* 0x000fe40008000000 */
[----:B------:R-:W-:Y:S02]  /*4440*/  UISETP.NE.AND UP1, UPT, UR30, 0x1, UPT ;  /* 0x000000011e00788c */ /* 0x000fe4000bf25270 */
[----:B------:R-:W-:Y:S02]  /*4450*/  UIMAD.WIDE.U32 UR10, UR16, UR28, URZ ;  /* 0x0000001c100a72a5 */ /* 0x000fe4000f8e00ff */
[----:B------:R-:W-:Y:S02]  /*4460*/  USEL UR4, UR26, UR37, !UP1 ;  /* 0x000000251a047287 */ /* 0x000fe4000c800000 */
[----:B------:R-:W-:Y:S02]  /*4470*/  UISETP.NE.AND UP0, UPT, UR17, 0x1, UPT ;  /* 0x000000011100788c */ /* 0x000fe4000bf05270 */
[----:B---3--:R-:W-:Y:S02]  /*4480*/  UIMAD.WIDE.U32 UR12, UR4, UR18, URZ ;  /* 0x00000012040c72a5 */ /* 0x008fe4000f8e00ff */
[----:B------:R-:W-:Y:S01]  /*4490*/  USEL UR7, UR27, UR38, !UP0 ;  /* 0x000000261b077287 */ /* 0x000fe2000c000000 */
[----:B------:R-:W-:Y:S02]  /*44a0*/  UMOV UR5, UR9 ;  /* 0x0000000900057c82 */ /* 0x000fe40008000000 */
[----:B------:R-:W-:Y:S02]  /*44b0*/  USHF.R.U32.HI UR6, URZ, UR47, UR5 ;  /* 0x0000002fff067299 */ /* 0x000fe40008011605 */
[----:B------:R-:W-:Y:S02]  /*44c0*/  UIMAD.WIDE.U32 UR20, UR7, UR18, URZ ;  /* 0x00000012071472a5 */ /* 0x000fe4000f8e00ff */
[----:B------:R-:W-:Y:S02]  /*44d0*/  USEL UR6, UR15, UR6, !UP1 ;  /* 0x000000060f067287 */ /* 0x000fe4000c800000 */
[----:B------:R-:W-:Y:S01]  /*44e0*/  UISETP.NE.AND UP1, UPT, UR14, URZ, UPT ;  /* 0x000000ff0e00728c */ /* 0x000fe2000bf25270 */
[----:B------:R-:W-:Y:S01]  /*44f0*/  UMOV UR5, UR11 ;  /* 0x0000000b00057c82 */ /* 0x000fe20008000000 */
[----:B------:R-:W-:Y:S02]  /*4500*/  UIMAD.WIDE.U32 UR10, UR6, UR18, URZ ;  /* 0x00000012060a72a5 */ /* 0x000fe4000f8e00ff */
[----:B------:R-:W-:Y:S03]  /*4510*/  USHF.R.U32.HI UR8, URZ, UR29, UR5 ;  /* 0x0000001dff087299 */ /* 0x000fe60008011605 */
[----:B------:R-:W-:Y:S02]  /*4520*/  UMOV UR5, UR13 ;  /* 0x0000000d00057c82 */ /* 0x000fe40008000000 */
[----:B------:R-:W-:Y:S03]  /*4530*/  @UP6 USHF.R.U32.HI UR4, URZ, UR19, UR5 ;  /* 0x00000013ff046299 */ /* 0x000fe60008011605 */
[----:B------:R-:W-:Y:S01]  /*4540*/  UMOV UR5, UR21 ;  /* 0x0000001500057c82 */ /* 0x000fe20008000000 */
[----:B------:R-:W-:Y:S02]  /*4550*/  UIMAD UR4, UR39, UR4, URZ ;  /* 0x00000004270472a4 */ /* 0x000fe4000f8e02ff */
[----:B------:R-:W-:Y:S02]  /*4560*/  @UP6 USHF.R.U32.HI UR7, URZ, UR19, UR5 ;  /* 0x00000013ff076299 */ /* 0x000fe40008011605 */
[----:B------:R-:W-:Y:S02]  /*4570*/  USEL UR5, UR16, UR8, !UP0 ;  /* 0x0000000810057287 */ /* 0x000fe4000c000000 */
[----:B------:R-:W-:Y:S02]  /*4580*/  UIMAD UR8, UR39, UR7, URZ ;  /* 0x00000007270872a4 */ /* 0x000fe4000f8e02ff */
[----:B------:R-:W-:Y:S03]  /*4590*/  UISETP.GE.AND UP0, UPT, UR6, UR4, UPT ;  /* 0x000000040600728c */ /* 0x000fe6000bf06270 */
[----:B------:R-:W-:Y:S01]  /*45a0*/  UMOV UR4, UR11 ;  /* 0x0000000b00047c82 */ /* 0x000fe20008000000 */
[----:B------:R-:W-:Y:S02]  /*45b0*/  UISETP.GE.OR UP0, UPT, UR5, UR8, UP0 ;  /* 0x000000080500728c */ /* 0x000fe40008706670 */
[----:B------:R-:W-:Y:S02]  /*45c0*/  USHF.R.U32.HI UR4, URZ, UR19, UR4 ;  /* 0x00000013ff047299 */ /* 0x000fe40008011604 */
[----:B------:R-:W-:Y:S02]  /*45d0*/  UIMAD.WIDE.U32 UR8, UR5, UR18, URZ ;  /* 0x00000012050872a5 */ /* 0x000fe4000f8e00ff */
[----:B------:R-:W-:Y:S04]  /*45e0*/  USEL UR10, UR6, UR4, !UP6 ;  /* 0x00000004060a7287 */ /* 0x000fe8000f000000 */
[----:B------:R-:W-:Y:S01]  /*45f0*/  UIADD3 UR11, UPT, UPT, -UR10, URZ, URZ ;  /* 0x000000ff0a0b7290 */ /* 0x000fe2000fffe1ff */
[----:B------:R-:W-:Y:S02]  /*4600*/  @!UP0 UMOV UR4, UR9 ;  /* 0x0000000900048c82 */ /* 0x000fe40008000000 */
[----:B------:R-:W-:Y:S02]  /*4610*/  @!UP0 USHF.R.U32.HI UR4, URZ, UR19, UR4 ;  /* 0x00000013ff048299 */ /* 0x000fe40008011604 */
[----:B------:R-:W-:Y:S02]  /*4620*/  UIMAD UR8, UR39, UR11, UR6 ;  /* 0x0000000b270872a4 */ /* 0x000fe4000f8e0206 */
[----:B------:R-:W-:Y:S04]  /*4630*/  @!UP0 USEL UR4, UR5, UR4, !UP6 ;  /* 0x0000000405048287 */ /* 0x000fe8000f000000 */
[----:B------:R-:W-:Y:S02]  /*4640*/  @!UP0 UIMAD UR8, UR7, UR8, UR4 ;  /* 0x00000008070882a4 */ /* 0x000fe4000f8e0204 */
[----:B------:R-:W-:Y:S02]  /*4650*/  @!UP0 UIADD3 UR9, UPT, UPT, UR10, -UR4, URZ ;  /* 0x800000040a098290 */ /* 0x000fe4000fffe0ff */
[----:B------:R-:W-:Y:S02]  /*4660*/  UIADD3 UR4, UPT, UPT, -UR5, URZ, URZ ;  /* 0x000000ff05047290 */ /* 0x000fe4000fffe1ff */
[----:B------:R-:W-:Y:S02]  /*4670*/  UIADD3 UR7, UPT, UPT, -UR6, URZ, URZ ;  /* 0x000000ff06077290 */ /* 0x000fe4000fffe1ff */
[----:B------:R-:W-:Y:S02]  /*4680*/  @!UP0 UIMAD UR6, UR9, UR39, UR5 ;  /* 0x00000027090682a4 */ /* 0x000fe4000f8e0205 */
[----:B------:R-:W-:Y:S02]  /*4690*/  UIMAD UR16, UR17, UR4, UR16 ;  /* 0x00000004111072a4 */ /* 0x000fe4000f8e0210 */
[----:B------:R-:W-:Y:S01]  /*46a0*/  UIMAD UR15, UR30, UR7, UR15 ;  /* 0x000000071e0f72a4 */ /* 0x000fe2000f8e020f */
[----:B------:R-:W-:Y:S02]  /*46b0*/  @!UP0 UMOV UR5, UR8 ;  /* 0x0000000800058c82 */ /* 0x000fe40008000000 */
[----:B------:R-:W-:Y:S02]  /*46c0*/  UIMAD UR16, UR5, UR17, UR16 ;  /* 0x00000011051072a4 */ /* 0x000fe4000f8e0210 */
[----:B------:R-:W-:Y:S11]  /*46d0*/  UIMAD UR15, UR6, UR30, UR15 ;  /* 0x0000001e060f72a4 */ /* 0x000ff6000f8e020f */
[----:B------:R-:W-:Y:S01]  /*46e0*/  @!UPT UIADD3 URZ, UPT, UPT, URZ, URZ, URZ ;  /* 0x000000fffffff290 */ /* 0x000fe2000fffe0ff */
.L_x_65:
[----:B------:R-:W2:Y:S01]  /*46f0*/  @!UP2 LDCU.128 UR8, c[0x0][0xc10] ;  /* 0x00018200ff08a7ac */ /* 0x000ea20008000c00 */
[C---:B------:R-:W-:Y:S02]  /*4700*/  ISETP.NE.U32.AND P2, PT, R2.reuse, RZ, PT ;  /* 0x000000ff0200720c */ /* 0x040fe40003f45070 */
[----:B------:R-:W-:Y:S02]  /*4710*/  ISETP.NE.U32.AND P1, PT, R2, RZ, PT ;  /* 0x000000ff0200720c */ /* 0x000fe40003f25070 */
[C---:B------:R-:W-:Y:S02]  /*4720*/  ISETP.NE.AND.EX P2, PT, R3.reuse, RZ, PT, P2 ;  /* 0x000000ff0300720c */ /* 0x040fe40003f45320 */
[----:B------:R-:W-:Y:S01]  /*4730*/  ISETP.NE.AND.EX P1, PT, R3, RZ, PT, P1 ;  /* 0x000000ff0300720c */ /* 0x000fe20003f25310 */
[----:B------:R-:W4:Y:S01]  /*4740*/  @!UP2 LDCU UR5, c[0x0][0xc0c] ;  /* 0x00018180ff05a7ac */ /* 0x000f220008000800 */
[----:B------:R-:W-:Y:S02]  /*4750*/  USHF.L.U32 UR25, UR22, 0x6, URZ ;  /* 0x0000000616197899 */ /* 0x000fe400080006ff */
[----:B--2---:R-:W-:Y:S07]  /*4760*/  UIMAD.WIDE.U32 UR6, UR16, UR8, URZ ;  /* 0x00000008100672a5 */ /* 0x004fee000f8e00ff */
[----:B------:R-:W-:Y:S01]  /*4770*/  @!UP2 UMOV UR4, UR7 ;  /* 0x000000070004ac82 */ /* 0x000fe20008000000 */
[----:B----4-:R-:W-:Y:S02]  /*4780*/  @!UP2 UISETP.NE.AND UP0, UPT, UR5, 0x1, UPT ;  /* 0x000000010500a88c */ /* 0x010fe4000bf05270 */
[----:B------:R-:W-:Y:S02]  /*4790*/  @!UP2 USHF.R.U32.HI UR4, URZ, UR9, UR4 ;  /* 0x00000009ff04a299 */ /* 0x000fe40008011604 */
[----:B------:R-:W-:Y:S02]  /*47a0*/  UIMAD.WIDE.U32 UR6, UR15, UR11, URZ ;  /* 0x0000000b0f0672a5 */ /* 0x000fe4000f8e00ff */
[----:B------:R-:W-:Y:S02]  /*47b0*/  @!UP2 USEL UR8, UR16, UR4, !UP0 ;  /* 0x000000041008a287 */ /* 0x000fe4000c000000 */
[----:B------:R-:W-:Y:S03]  /*47c0*/  @!UP2 UISETP.NE.AND UP0, UPT, UR10, 0x1, UPT ;  /* 0x000000010a00a88c */ /* 0x000fe6000bf05270 */
[----:B------:R-:W-:Y:S02]  /*47d0*/  @!UP2 UMOV UR6, UR7 ;  /* 0x000000070006ac82 */ /* 0x000fe40008000000 */
[----:B------:R-:W2:Y:S02]  /*47e0*/  @!UP2 LDCU UR4, c[0x0][0xc20] ;  /* 0x00018400ff04a7ac */ /* 0x000ea40008000800 */
[----:B--2---:R-:W-:Y:S04]  /*47f0*/  @!UP2 USHF.R.U32.HI UR6, URZ, UR4, UR6 ;  /* 0x00000004ff06a299 */ /* 0x004fe80008011606 */
[----:B------:R-:W-:Y:S04]  /*4800*/  @!UP2 USEL UR6, UR15, UR6, !UP0 ;  /* 0x000000060f06a287 */ /* 0x000fe8000c000000 */
[----:B------:R-:W-:Y:S02]  /*4810*/  @!UP2 UIADD3 UR4, UPT, UPT, -UR8, UR6, URZ ;  /* 0x000000060804a290 */ /* 0x000fe4000fffe1ff */
[----:B------:R-:W-:Y:S02]  /*4820*/  @!UP2 UIADD3 UR6, UPT, UPT, UR8, -UR6, URZ ;  /* 0x800000060806a290 */ /* 0x000fe4000fffe0ff */
[----:B------:R-:W-:Y:S02]  /*4830*/  @!UP2 UIMAD UR16, UR4, UR5, UR16 ;  /* 0x000000050410a2a4 */ /* 0x000fe4000f8e0210 */
[----:B------:R-:W-:Y:S01]  /*4840*/  @!UP2 UIMAD UR15, UR6, UR10, UR15 ;  /* 0x0000000a060fa2a4 */ /* 0x000fe2000f8e020f */
[----:B------:R-:W-:Y:S11]  /*4850*/  BRA.U UP4, `(.L_x_66) ;  /* 0x0000000104107547 */ /* 0x000ff6000b800000 */
[----:B------:R-:W-:Y:S04]  /*4860*/  MOV R0, UR46 ;  /* 0x0000002e00007c02 */ /* 0x000fe80008000f00 */
[----:B------:R-:W-:Y:S04]  /*4870*/  SHF.L.U32 R15, R0, 0x1f, RZ ;  /* 0x0000001f000f7819 */ /* 0x000fe800000006ff */
[----:B------:R-:W2:Y:S02]  /*4880*/  SYNCS.PHASECHK.TRANS64.TRYWAIT P3, [UR24+0xb8], R15 ;  /* 0x0000b80fff0075a7 */ /* 0x000ea40008061118 */
[----:B--2---:R-:W-:Y:S05]  /*4890*/  @!P3 BRA `(.L_x_67) ;  /* 0x000000400018b947 */ /* 0x004fea0003800000 */
.L_x_66:
[----:B------:R-:W-:Y:S05]  /*48a0*/  @!P2 BRA `(.L_x_68) ;  /* 0x000000000030a947 */ /* 0x000fea0003800000 */
[----:B------:R-:W-:Y:S01]  /*48b0*/  UPLOP3.LUT UP3, UPT, UPT, UPT, UP5, 0x80, 0x8 ;  /* 0x000000000008789c */ /* 0x000fe20003f6f050 */
[----:B------:R-:W-:Y:S01]  /*48c0*/  HFMA2 R90, -RZ, RZ, 0, 5.9604644775390625e-08 ;  /* 0x00000001ff5a7431 */ /* 0x000fe200000001ff */
[----:B------:R-:W4:Y:S04]  /*48d0*/  LDCU.64 UR4, c[0x0][0x358] ;  /* 0x00006b00ff0477ac */ /* 0x000f280008000a00 */
[----:B------:R-:W-:Y:S11]  /*48e0*/  PLOP3.LUT P2, PT, PT, PT, UP3, 0x80, 0x8 ;  /* 0x000000000008781c */ /* 0x000ff60003f4f038 */
[----:B------:R-:W-:Y:S02]  /*48f0*/  @!UPT UIADD3 URZ, UPT, UPT, URZ, URZ, URZ ;  /* 0x000000fffffff290 */ /* 0x000fe4000fffe0ff */
[----:B--2---:R-:W2:Y:S01]  /*4900*/  @P2 LDC.64 R14, c[0x0][0x988] ;  /* 0x00026200ff0e2b82 */ /* 0x004ea20000000a00 */
[----:B------:R-:W-:Y:S04]  /*4910*/  @P2 IMAD R0, R17, R2, RZ ;  /* 0x0000000211002224 */ /* 0x000fe800078e02ff */
[----:B--2---:R-:W-:Y:S01]  /*4920*/  @P2 IMAD.WIDE R14, R0, 0x4, R14 ;  /* 0x00000004000e2825 */ /* 0x004fe200078e020e */
[----:B------:R-:W-:Y:S04]  /*4930*/  MOV R0, 0x1 ;  /* 0x0000000100007802 */ /* 0x000fe80000000f00 */
[----:B----45:R4:W5:Y:S01]  /*4940*/  @P2 LDG.E R41, desc[UR4][R14.64] ;  /* 0x000000040e292981 */ /* 0x030962000c1e1900 */
[----:B------:R-:W-:Y:S01]  /*4950*/  @!P2 PRMT R90, R0, 0x7610, R90 ;  /* 0x00007610005aa816 */ /* 0x000fe2000000005a */
[----:B----4-:R-:W2:Y:S06]  /*4960*/  @!P2 LDC R41, c[0x0][0x980] ;  /* 0x00026000ff29ab82 */ /* 0x010eac0000000800 */
.L_x_68:
[----:B--2--5:R-:W-:Y:S01]  /*4970*/  @!P1 FSETP.EQ.AND P2, PT, R41, RZ, PT ;  /* 0x000000ff2900920b */ /* 0x024fe20003f42000 */
[----:B------:R-:W-:Y:S01]  /*4980*/  @!UPT UIADD3 URZ, UPT, UPT, URZ, URZ, URZ ;  /* 0x000000fffffff290 */ /* 0x000fe2000fffe0ff */
[----:B------:R-:W-:Y:S11]  /*4990*/  @!P1 BRA `(.L_x_69) ;  /* 0x0000000000149947 */ /* 0x000ff60003800000 */
[----:B------:R-:W-:Y:S02]  /*49a0*/  LOP3.LUT P1, RZ, R90, 0xff, RZ, 0xc0, !PT ;  /* 0x000000ff5aff7812 */ /* 0x000fe4000782c0ff */
[----:B------:R-:W-:Y:S04]  /*49b0*/  PLOP3.LUT P2, PT, PT, PT, UP3, 0x80, 0x8 ;  /* 0x000000000008781c */ /* 0x000fe80003f4f038 */
[----:B------:R-:W-:Y:S07]  /*49c0*/  PLOP3.LUT P2, PT, P2, PT, PT, 0x8, 0x80 ;  /* 0x000000000080781c */ /* 0x000fee000174e170 */
[----:B------:R-:W-:Y:S11]  /*49d0*/  @P1 FSETP.EQ.AND P2, PT, R41, RZ, PT ;  /* 0x000000ff2900120b */ /* 0x000ff60003f42000 */
[----:B------:R-:W-:Y:S02]  /*49e0*/  @!UPT UIADD3 URZ, UPT, UPT, URZ, URZ, URZ ;  /* 0x000000fffffff290 */ /* 0x000fe4000fffe0ff */
.L_x_69:
[----:B------:R-:W-:Y:S01]  /*49f0*/  ULEA UR7, UR23, UR24, 0x3 ;  /* 0x0000001817077291 */ /* 0x000fe2000f8e18ff */
[----:B------:R-:W-:Y:S01]  /*4a00*/  SHF.L.U32 R15, R11, 0x1f, RZ ;  /* 0x0000001f0b0f7819 */ /* 0x000fe200000006ff */
[----:B------:R-:W-:Y:S02]  /*4a10*/  USHF.L.U32 UR11, UR50, 0x7, URZ ;  /* 0x00000007320b7899 */ /* 0x000fe400080006ff */
[----:B------:R-:W-:Y:S02]  /*4a20*/  UISETP.NE.AND UP0, UPT, UR32, 0x1, UPT ;  /* 0x000000012000788c */ /* 0x000fe4000bf05270 */
[----:B------:R-:W-:Y:S01]  /*4a30*/  UIMAD.WIDE.U32 UR4, UR11, UR33, URZ ;  /* 0x000000210b0472a5 */ /* 0x000fe2000f8e00ff */
[----:B------:R-:W-:Y:S02]  /*4a40*/  ELECT P3, URZ, PT ;  /* 0x0000000000ff782f */ /* 0x000fe40003860000 */
[----:B------:R-:W2:Y:S02]  /*4a50*/  SYNCS.PHASECHK.TRANS64.TRYWAIT P1, [UR7+0x98], R15 ;  /* 0x0000980fff0075a7 */ /* 0x000ea40008021107 */
[----:B------:R-:W-:Y:S02]  /*4a60*/  PLOP3.LUT P2, PT, P2, P3, PT, 0xf2, 0x2f ;  /* 0x00000000002f781c */ /* 0x000fe40001747e72 */
[----:B------:R-:W-:Y:S02]  /*4a70*/  UMOV UR4, UR5 ;  /* 0x0000000500047c82 */ /* 0x000fe40008000000 */
[----:B------:R-:W-:Y:S04]  /*4a80*/  USHF.R.U32.HI UR4, URZ, UR34, UR4 ;  /* 0x00000022ff047299 */ /* 0x000fe80008011604 */
[----:B------:R-:W-:Y:S02]  /*4a90*/  USEL UR12, UR11, UR4, !UP0 ;  /* 0x000000040b0c7287 */ /* 0x000fe4000c000000 */
[----:B------:R-:W-:Y:S02]  /*4aa0*/  UISETP.NE.AND UP0, UPT, UR35, 0x1, UPT ;  /* 0x000000012300788c */ /* 0x000fe4000bf05270 */
[----:B------:R-:W-:Y:S02]  /*4ab0*/  UIMAD.WIDE.U32 UR4, UR12, UR40, URZ ;  /* 0x000000280c0472a5 */ /* 0x000fe4000f8e00ff */
[----:B------:R-:W-:Y:S01]  /*4ac0*/  UIADD3 UR6, UPT, UPT, -UR12, URZ, URZ ;  /* 0x000000ff0c067290 */ /* 0x000fe2000fffe1ff */
[----:B------:R-:W-:Y:S03]  /*4ad0*/  @!P2 IMAD.MOV.U32 R0, RZ, 0x20, RZ ;  /* 0x00000020ff00a824 */ /* 0x000fe600078e00ff */
[----:B------:R-:W-:Y:S01]  /*4ae0*/  UIMAD UR11, UR32, UR6, UR11 ;  /* 0x00000006200b72a4 */ /* 0x000fe2000f8e020b */
[----:B------:R-:W-:Y:S01]  /*4af0*/  @!P2 IMAD.MOV.U32 R0, RZ, 0x400, R0 ;  /* 0x00000400ff00a824 */ /* 0x000fe200078e0000 */
[----:B------:R-:W-:Y:S02]  /*4b00*/  UMOV UR4, UR5 ;  /* 0x0000000500047c82 */ /* 0x000fe40008000000 */
[----:B------:R-:W-:Y:S04]  /*4b10*/  USHF.R.U32.HI UR4, URZ, UR41, UR4 ;  /* 0x00000029ff047299 */ /* 0x000fe80008011604 */
[----:B------:R-:W-:Y:S02]  /*4b20*/  USEL UR13, UR12, UR4, !UP0 ;  /* 0x000000040c0d7287 */ /* 0x000fe4000c000000 */
[----:B------:R-:W-:Y:S02]  /*4b30*/  UISETP.NE.AND UP0, UPT, UR42, 0x1, UPT ;  /* 0x000000012a00788c */ /* 0x000fe4000bf05270 */
[----:B------:R-:W-:Y:S07]  /*4b40*/  UIMAD.WIDE.U32 UR4, UR13, UR43, URZ ;  /* 0x0000002b0d0472a5 */ /* 0x000fee000f8e00ff */
[----:B------:R-:W-:Y:S02]  /*4b50*/  UMOV UR4, UR5 ;  /* 0x0000000500047c82 */ /* 0x000fe40008000000 */
[----:B-1----:R-:W-:Y:S04]  /*4b60*/  USHF.R.U32.HI UR4, URZ, UR48, UR4 ;  /* 0x00000030ff047299 */ /* 0x002fe80008011604 */
[----:B------:R-:W-:Y:S02]  /*4b70*/  USEL UR14, UR13, UR4, !UP0 ;  /* 0x000000040d0e7287 */ /* 0x000fe4000c000000 */
[----:B------:R-:W-:Y:S02]  /*4b80*/  UIADD3 UR4, UPT, UPT, -UR13, URZ, URZ ;  /* 0x000000ff0d047290 */ /* 0x000fe4000fffe1ff */
[----:B------:R-:W-:Y:S02]  /*4b90*/  UIADD3 UR5, UPT, UPT, -UR14, URZ, URZ ;  /* 0x000000ff0e057290 */ /* 0x000fe4000fffe1ff */
[----:B------:R-:W-:Y:S02]  /*4ba0*/  UIMAD UR12, UR35, UR4, UR12 ;  /* 0x00000004230c72a4 */ /* 0x000fe4000f8e020c */
[----:B------:R-:W-:Y:S01]  /*4bb0*/  UIMAD UR13, UR42, UR5, UR13 ;  /* 0x000000052a0d72a4 */ /* 0x000fe2000f8e020d */
[----:B--2---:R-:W-:Y:S11]  /*4bc0*/  @!P1 BRA `(.L_x_70) ;  /* 0x0000003c00649947 */ /* 0x004ff60003800000 */
.L_x_146:
[----:B------:R-:W2:Y:S01]  /*4bd0*/  S2UR UR49, SR_CgaCtaId ;  /* 0x00000000003179c3 */ /* 0x000ea20000008800 */
[----:B------:R-:W-:Y:S01]  /*4be0*/  @!P2 R2UR UR4, R0 ;  /* 0x000000000004a2ca */ /* 0x000fe200000e0000 */
[----:B------:R-:W-:Y:S01]  /*4bf0*/  VOTEU.ALL UP0, P2 ;  /* 0x0000000000ff7886 */ /* 0x000fe20001000000 */
[----:B-1----:R-:W-:Y:S02]  /*4c00*/  @!P2 IADD3 R8, P1, PT, R12, 0x680, RZ ;  /* 0x000006800c08a810 */ /* 0x002fe40007f3e0ff */
[----:B------:R-:W-:Y:S02]  /*4c10*/  @P0 SHF.R.U32.HI R17, RZ, 0x10, R5 ;  /* 0x00000010ff110819 */ /* 0x000fe40000011605 */
[----:B------:R-:W-:Y:S01]  /*4c20*/  @!P2 R2UR UR6, R8 ;  /* 0x000000000806a2ca */ /* 0x000fe200000e0000 */
[----:B------:R-:W-:Y:S01]  /*4c30*/  @!P2 IMAD.X R0, RZ, RZ, R13, P1 ;  /* 0x000000ffff00a224 */ /* 0x000fe200008e060d */
[----:B------:R-:W-:Y:S04]  /*4c40*/  @!UP0 ULEA UR5, UR23, UR24, 0xd ;  /* 0x0000001817058291 */ /* 0x000fe8000f8e68ff */
[----:B------:R-:W-:Y:S02]  /*4c50*/  @!UP0 UIADD3 UR8, UPT, UPT, UR5, 0x200, URZ ;  /* 0x0000020005088890 */ /* 0x000fe4000fffe0ff */
[----:B------:R-:W-:Y:S01]  /*4c60*/  @!UP0 UPRMT UR22, UR4, 0x5410, URZ ;  /* 0x0000541004168896 */ /* 0x000fe200080000ff */
[----:B------:R-:W-:Y:S01]  /*4c70*/  @!P2 R2UR UR4, R0 ;  /* 0x000000000004a2ca */ /* 0x000fe200000e0000 */
[----:B------:R-:W-:Y:S01]  /*4c80*/  UIADD3 UR5, UPT, UPT, UR23, 0x1, URZ ;  /* 0x0000000117057890 */ /* 0x000fe2000fffe0ff */
[----:B------:R-:W-:Y:S02]  /*4c90*/  @!P2 IMAD.MOV.U32 R0, RZ, RZ, 0x2000 ;  /* 0x00002000ff00a424 */ /* 0x000fe400078e00ff */
[----:B------:R-:W-:Y:S01]  /*4ca0*/  IMAD.U32 R18, RZ, RZ, UR6 ;  /* 0x00000006ff127e24 */ /* 0x000fe2000f8e00ff */
[----:B------:R-:W-:Y:S04]  /*4cb0*/  UISETP.NE.AND UP0, UPT, UR5, 0x3, UPT ;  /* 0x000000030500788c */ /* 0x000fe8000bf05270 */
[----:B------:R-:W-:Y:S01]  /*4cc0*/  @!P2 R2UR UR20, R18 ;  /* 0x000000001214a2ca */ /* 0x000fe200000e0000 */
[----:B------:R-:W-:Y:S02]  /*4cd0*/  USEL UR5, UR5, URZ, UP0 ;  /* 0x000000ff05057287 */ /* 0x000fe40008000000 */
[----:B------:R-:W-:Y:S01]  /*4ce0*/  USEL UR23, URZ, 0x1, UP0 ;  /* 0x00000001ff177887 */ /* 0x000fe20008000000 */
[----:B------:R-:W-:Y:S01]  /*4cf0*/  IMAD.U32 R19, RZ, RZ, UR4 ;  /* 0x00000004ff137e24 */ /* 0x000fe2000f8e00ff */
[----:B------:R-:W-:Y:S01]  /*4d00*/  UIADD3 UR4, UPT, UPT, UR7, 0x80, URZ ;  /* 0x0000008007047890 */ /* 0x000fe2000fffe0ff */
[----:B------:R-:W-:Y:S03]  /*4d10*/  VOTEU.ALL UP0, P2 ;  /* 0x0000000000ff7886 */ /* 0x000fe60001000000 */
[----:B------:R-:W-:Y:S01]  /*4d20*/  @!P2 R2UR UR21, R19 ;  /* 0x000000001315a2ca */ /* 0x000fe200000e0000 */
[----:B--2---:R-:W-:Y:S01]  /*4d30*/  UPRMT UR6, UR49, 0x654, UR4 ;  /* 0x0000065431067896 */ /* 0x004fe20008000004 */
[----:B------:R-:W-:Y:S01]  /*4d40*/  LOP3.LUT R11, R11, UR23, RZ, 0x3c, !PT ;  /* 0x000000170b0b7c12 */ /* 0x000fe2000f8e3cff */
[----:B------:R-:W-:Y:S01]  /*4d50*/  @!UP0 UMOV UR9, UR4 ;  /* 0x0000000400098c82 */ /* 0x000fe20008000000 */
[----:B------:R-:W-:Y:S01]  /*4d60*/  @!UP0 UMOV UR10, UR25 ;  /* 0x00000019000a8c82 */ /* 0x000fe20008000000 */
[----:B------:R-:W-:Y:S01]  /*4d70*/  ULEA UR4, UR5, UR24, 0x3 ;  /* 0x0000001805047291 */ /* 0x000fe2000f8e18ff */
[----:B------:R-:W-:Y:S07]  /*4d80*/  SHF.L.U32 R14, R11, 0x1f, RZ ;  /* 0x0000001f0b0e7819 */ /* 0x000fee00000006ff */
[----:B------:R1:W-:Y:S01]  /*4d90*/  @!UP0 UTMALDG.5D.IM2COL [UR8], [UR20], UR22 ;  /* 0x00000008140083b4 */ /* 0x0003e20008060016 */
[----:B------:R1:W-:Y:S01]  /*4da0*/  @!P2 SYNCS.ARRIVE.TRANS64.RED.A0TR RZ, [UR7+0x80], R0 ;  /* 0x00008000ffffa9a7 */ /* 0x0003e20008300407 */
[----:B------:R-:W-:Y:S01]  /*4db0*/  SYNCS.ARRIVE.TRANS64.RED.A1T0 RZ, [UR6], RZ ;  /* 0x000000ffffff79a7 */ /* 0x000fe20008100406 */
[----:B------:R-:W2:Y:S02]  /*4dc0*/  SYNCS.PHASECHK.TRANS64.TRYWAIT P1, [UR4+0x98], R14 ;  /* 0x0000980eff0075a7 */ /* 0x000ea40008021104 */
[----:B-12---:R-:W-:Y:S05]  /*4dd0*/  @!P1 BRA `(.L_x_71) ;  /* 0x0000003800f89947 */ /* 0x006fea0003800000 */
.L_x_148:
[----:B------:R-:W2:Y:S01]  /*4de0*/  S2UR UR21, SR_CgaCtaId ;  /* 0x00000000001579c3 */ /* 0x000ea20000008800 */
[----:B------:R-:W-:Y:S01]  /*4df0*/  UIADD3 UR6, UPT, UPT, UR5, 0x1, URZ ;  /* 0x0000000105067890 */ /* 0x000fe2000fffe0ff */
[----:B------:R-:W-:Y:S01]  /*4e00*/  @!P2 IMAD.MOV.U32 R0, RZ, 0x20, RZ ;  /* 0x00000020ff00a824 */ /* 0x000fe200078e00ff */
[----:B------:R-:W-:Y:S01]  /*4e10*/  UIADD3 UR22, UPT, UPT, UR15, UR45, URZ ;  /* 0x0000002d0f167290 */ /* 0x000fe2000fffe0ff */
[----:B------:R-:W-:Y:S01]  /*4e20*/  @!P2 IADD3 R4, P1, PT, R12, 0x680, RZ ;  /* 0x000006800c04a810 */ /* 0x000fe20007f3e0ff */
[----:B------:R-:W-:Y:S01]  /*4e30*/  UISETP.NE.AND UP0, UPT, UR6, 0x3, UPT ;  /* 0x000000030600788c */ /* 0x000fe2000bf05270 */
[----:B------:R-:W-:Y:S01]  /*4e40*/  @!P2 IMAD.MOV.U32 R0, RZ, 0x400, R0 ;  /* 0x00000400ff00a824 */ /* 0x000fe200078e0000 */
[----:B------:R-:W-:Y:S01]  /*4e50*/  LOP3.LUT R10, R10, 0x1, RZ, 0x3c, !PT ;  /* 0x000000010a0a7812 */ /* 0x000fe200078e3cff */
[----:B------:R-:W-:Y:S02]  /*4e60*/  UIADD3 UR50, UPT, UPT, UR16, UR44, URZ ;  /* 0x0000002c10327290 */ /* 0x000fe4000fffe0ff */
[----:B------:R-:W-:Y:S01]  /*4e70*/  USEL UR23, UR6, URZ, UP0 ;  /* 0x000000ff06177287 */ /* 0x000fe20008000000 */
[----:B------:R-:W-:Y:S01]  /*4e80*/  @!P2 R2UR UR6, R0 ;  /* 0x000000000006a2ca */ /* 0x000fe200000e0000 */
[----:B------:R-:W-:Y:S01]  /*4e90*/  @!P2 IMAD.X R0, RZ, RZ, R13, P1 ;  /* 0x000000ffff00a224 */ /* 0x000fe200008e060d */
[----:B------:R-:W-:Y:S01]  /*4ea0*/  PLOP3.LUT P0, PT, PT, PT, UP0, 0x80, 0x8 ;  /* 0x000000000008781c */ /* 0x000fe20003f0f008 */
[----:B------:R-:W-:Y:S01]  /*4eb0*/  UPLOP3.LUT UP4, UPT, UPT, UPT, UPT, 0x80, 0x8 ;  /* 0x000000000008789c */ /* 0x000fe20003f8f070 */
[----:B------:R-:W-:Y:S05]  /*4ec0*/  VOTEU.ALL UP0, P2 ;  /* 0x0000000000ff7886 */ /* 0x000fea0001000000 */
[----:B------:R-:W-:Y:S02]  /*4ed0*/  @!UP0 ULEA UR5, UR5, UR24, 0xd ;  /* 0x0000001805058291 */ /* 0x000fe4000f8e68ff */
[----:B------:R-:W-:Y:S02]  /*4ee0*/  @!UP0 UIADD3 UR10, UPT, UPT, UR25, 0x20, URZ ;  /* 0x00000020190a8890 */ /* 0x000fe4000fffe0ff */
[----:B------:R-:W-:Y:S02]  /*4ef0*/  @!UP0 UIADD3 UR8, UPT, UPT, UR5, 0x200, URZ ;  /* 0x0000020005088890 */ /* 0x000fe4000fffe0ff */
[----:B------:R-:W-:Y:S01]  /*4f00*/  @!UP0 UPRMT UR20, UR6, 0x5410, URZ ;  /* 0x0000541006148896 */ /* 0x000fe200080000ff */
[----:B------:R-:W-:Y:S01]  /*4f10*/  @!P2 R2UR UR6, R4 ;  /* 0x000000000406a2ca */ /* 0x000fe200000e0000 */
[----:B------:R-:W-:Y:S01]  /*4f20*/  VOTEU.ALL UP0, P2 ;  /* 0x0000000000ff7886 */ /* 0x000fe20001000000 */
[----:B------:R-:W-:Y:S02]  /*4f30*/  @!P2 R2UR UR5, R0 ;  /* 0x000000000005a2ca */ /* 0x000fe400000e0000 */
[----:B------:R-:W-:Y:S04]  /*4f40*/  SEL R0, RZ, 0x1, P0 ;  /* 0x00000001ff007807 */ /* 0x000fe80000000000 */
[----:B------:R-:W-:Y:S05]  /*4f50*/  LOP3.LUT R11, R11, R0, RZ, 0x3c, !PT ;  /* 0x000000000b0b7212 */ /* 0x000fea00078e3cff */
[----:B------:R-:W-:Y:S02]  /*4f60*/  IMAD.U32 R4, RZ, RZ, UR6 ;  /* 0x00000006ff047e24 */ /* 0x000fe4000f8e00ff */
[----:B-1----:R-:W-:Y:S01]  /*4f70*/  IMAD.U32 R5, RZ, RZ, UR5 ;  /* 0x00000005ff057e24 */ /* 0x002fe2000f8e00ff */
[----:B------:R-:W-:Y:S02]  /*4f80*/  UIADD3 UR5, UPT, UPT, UR4, 0x80, URZ ;  /* 0x0000008004057890 */ /* 0x000fe4000fffe0ff */
[----:B------:R-:W-:Y:S02]  /*4f90*/  @!P2 R2UR UR6, R4 ;  /* 0x000000000406a2ca */ /* 0x000fe400000e0000 */
[----:B------:R-:W-:Y:S03]  /*4fa0*/  @!P2 R2UR UR7, R5 ;  /* 0x000000000507a2ca */ /* 0x000fe600000e0000 */
[----:B------:R-:W-:Y:S01]  /*4fb0*/  @!UP0 UMOV UR9, UR5 ;  /* 0x0000000500098c82 */ /* 0x000fe20008000000 */
[----:B--2---:R-:W-:Y:S09]  /*4fc0*/  UPRMT UR5, UR21, 0x654, UR5 ;  /* 0x0000065415057896 */ /* 0x004ff20008000005 */
[----:B------:R2:W-:Y:S01]  /*4fd0*/  @!UP0 UTMALDG.5D.IM2COL [UR8], [UR6], UR20 ;  /* 0x00000008060083b4 */ /* 0x0005e20008060014 */
[----:B------:R2:W-:Y:S01]  /*4fe0*/  @!P2 SYNCS.ARRIVE.TRANS64.RED.A0TR RZ, [UR4+0x80], R9 ;  /* 0x00008009ffffa9a7 */ /* 0x0005e20008300404 */
[----:B------:R-:W-:Y:S01]  /*4ff0*/  SYNCS.ARRIVE.TRANS64.RED.A1T0 RZ, [UR5], RZ ;  /* 0x000000ffffff79a7 */ /* 0x000fe20008100405 */
[----:B------:R-:W-:Y:S05]  /*5000*/  BRA.U UP1, `(.L_x_72) ;  /* 0xfffffff101a47547 */ /* 0x000fea000b83ffff */
[----:B------:R-:W-:Y:S01]  /*5010*/  UIADD3 UR5, UPT, UPT, UR24, 0x98, URZ ;  /* 0x0000009818057890 */ /* 0x000fe2000fffe0ff */
[----:B------:R-:W-:-:S03]  /*5020*/  SHF.L.U32 R3, R11, 0x1f, RZ ;  /* 0x0000001f0b037819 */ /* 0x000fc600000006ff */
[----:B------:R-:W-:-:S09]  /*5030*/  ULEA UR4, UR23, UR5, 0x3 ;  /* 0x0000000517047291 */ /* 0x000fd2000f8e18ff */
[----:B------:R-:W1:Y:S02]  /*5040*/  SYNCS.PHASECHK.TRANS64.TRYWAIT P0, [UR4], R3 ;  /* 0x00000003ff0075a7 */ /* 0x000e640008001104 */
[----:B-1----:R-:W-:Y:S05]  /*5050*/  @!P0 BRA `(.L_x_73) ;  /* 0x0000003800708947 */ /* 0x002fea0003800000 */
.L_x_150:
[----:B------:R-:W-:-:S04]  /*5060*/  UIADD3 UR4, UPT, UPT, UR23, 0x1, URZ ;  /* 0x0000000117047890 */ /* 0x000fc8000fffe0ff */
[----:B------:R-:W-:-:S04]  /*5070*/  UISETP.NE.AND UP0, UPT, UR4, 0x3, UPT ;  /* 0x000000030400788c */ /* 0x000fc8000bf05270 */
[----:B------:R-:W-:Y:S02]  /*5080*/  USEL UR4, UR4, URZ, UP0 ;  /* 0x000000ff04047287 */ /* 0x000fe40008000000 */
[----:B------:R-:W-:-:S04]  /*5090*/  PLOP3.LUT P0, PT, PT, PT, UP0, 0x80, 0x8 ;  /* 0x000000000008781c */ /* 0x000fc80003f0f008 */
[----:B------:R-:W-:Y:S01]  /*50a0*/  SEL R2, RZ, 0x1, P0 ;  /* 0x00000001ff027807 */ /* 0x000fe20000000000 */
[----:B-1----:R-:W-:-:S03]  /*50b0*/  IMAD.U32 R0, RZ, RZ, UR4 ;  /* 0x00000004ff007e24 */ /* 0x002fc6000f8e00ff */
[----:B------:R-:W-:Y:S01]  /*50c0*/  LOP3.LUT R11, R11, R2, RZ, 0x3c, !PT ;  /* 0x000000020b0b7212 */ /* 0x000fe200078e3cff */
[C---:B------:R-:W-:Y:S01]  /*50d0*/  VIADD R4, R0.reuse, 0x1 ;  /* 0x0000000100047836 */ /* 0x040fe20000000000 */
[----:B------:R-:W-:Y:S02]  /*50e0*/  LEA R2, R0, UR5, 0x3 ;  /* 0x0000000500027c11 */ /* 0x000fe4000f8e18ff */
[----:B------:R-:W-:Y:S02]  /*50f0*/  SHF.L.U32 R3, R11, 0x1f, RZ ;  /* 0x0000001f0b037819 */ /* 0x000fe400000006ff */
[----:B------:R-:W-:Y:S02]  /*5100*/  ISETP.NE.AND P0, PT, R4, 0x3, PT ;  /* 0x000000030400780c */ /* 0x000fe40003f05270 */
[----:B------:R-:W1:Y:S02]  /*5110*/  SYNCS.PHASECHK.TRANS64.TRYWAIT P1, [R2+URZ], R3 ;  /* 0x00000003020075a7 */ /* 0x000e6400080211ff */
[----:B------:R-:W-:-:S02]  /*5120*/  SEL R0, RZ, 0x1, P0 ;  /* 0x00000001ff007807 */ /* 0x000fc40000000000 */
[----:B------:R-:W-:Y:S02]  /*5130*/  SEL R4, R4, RZ, P0 ;  /* 0x000000ff04047207 */ /* 0x000fe40000000000 */
[----:B------:R-:W-:Y:S01]  /*5140*/  LOP3.LUT R0, R11, R0, RZ, 0x3c, !PT ;  /* 0x000000000b007212 */ /* 0x000fe200078e3cff */
[----:B-1----:R-:W-:Y:S06]  /*5150*/  @!P1 BRA `(.L_x_74) ;  /* 0x0000003800489947 */ /* 0x002fec0003800000 */
.L_x_151:
[----:B------:R-:W-:Y:S02]  /*5160*/  LEA R4, R4, UR5, 0x3 ;  /* 0x0000000504047c11 */ /* 0x000fe4000f8e18ff */
[----:B-1----:R-:W-:-:S07]  /*5170*/  SHF.L.U32 R3, R0, 0x1f, RZ ;  /* 0x0000001f00037819 */ /* 0x002fce00000006ff */
.L_x_75:
[----:B-1----:R1:W4:Y:S02]  /*5180*/  SYNCS.PHASECHK.TRANS64.TRYWAIT P0, [R4+URZ], R3 ;  /* 0x00000003040075a7 */ /* 0x00232400080011ff */
[----:B----4-:R-:W-:Y:S05]  /*5190*/  @!P0 NANOSLEEP.SYNCS 0x989680 ;  /* 0x009896800000895d */ /* 0x010fea0003900000 */
[----:B------:R-:W4:Y:S02]  /*51a0*/  @!P0 SYNCS.PHASECHK.TRANS64 P0, [R4+URZ], R3 ;  /* 0x00000003040085a7 */ /* 0x000f2400080010ff */
[----:B--234-:R-:W-:Y:S05]  /*51b0*/  @P0 EXIT ;  /* 0x000000000000094d */ /* 0x01cfea0003800000 */
[----:B------:R-:W-:Y:S05]  /*51c0*/  BRA `(.L_x_75) ;  /* 0xfffffffc00ec7947 */ /* 0x000fea000383ffff */
.L_x_63:
[----:B------:R-:W-:-:S06]  /*51d0*/  UISETP.GE.AND UP0, UPT, UR15, 0x4, UPT ;  /* 0x000000040f00788c */ /* 0x000fcc000bf06270 */
[----:B------:R-:W-:-:S13]  /*51e0*/  PLOP3.LUT P0, PT, PT, PT, UP0, 0x80, 0x8 ;  /* 0x000000000008781c */ /* 0x000fda0003f0f008 */
[----:B-1----:R-:W-:Y:S05]  /*51f0*/  @!P0 EXIT ;  /* 0x000000000000894d */ /* 0x002fea0003800000 */
[----:B------:R-:W1:Y:S08]  /*5200*/  S2UR UR4, SR_CgaCtaId ;  /* 0x00000000000479c3 */ /* 0x000e700000008800 */
[----:B------:R-:W-:Y:S01]  /*5210*/  BAR.SYNC.DEFER_BLOCKING 0x6, 0xa0 ;  /* 0x0182800000007b1d */ /* 0x000fe20000010000 */
[C---:B------:R-:W-:Y:S01]  /*5220*/  IMAD.SHL.U32 R0, R99.reuse, 0x20, RZ ;  /* 0x0000002063007824 */ /* 0x040fe200078e00ff */
[C---:B------:R-:W-:Y:S01]  /*5230*/  LOP3.LUT R104, R99.reuse, 0x2, RZ, 0xc0, !PT ;  /* 0x0000000263687812 */ /* 0x040fe200078ec0ff */
[C---:B------:R-:W-:Y:S01]  /*5240*/  IMAD.SHL.U32 R107, R99.reuse, 0x4, RZ ;  /* 0x00000004636b7824 */ /* 0x040fe200078e00ff */
[C---:B------:R-:W-:Y:S01]  /*5250*/  LOP3.LUT R89, R99.reuse, 0x60, RZ, 0xc0, !PT ;  /* 0x0000006063597812 */ /* 0x040fe200078ec0ff */
[----:B------:R-:W-:Y:S01]  /*5260*/  IMAD.U32 R37, R99, 0x10000, RZ ;  /* 0x0001000063257824 */ /* 0x000fe200078e00ff */
[----:B------:R-:W-:-:S02]  /*5270*/  UMOV UR49, 0x400 ;  /* 0x0000040000317882 */ /* 0x000fc40000000000 */
[----:B------:R-:W2:Y:S01]  /*5280*/  LDC.64 R76, c[0x0][0x988] ;  /* 0x00026200ff4c7b82 */ /* 0x000ea20000000a00 */
[----:B------:R-:W-:Y:S01]  /*5290*/  LOP3.LUT R6, R0, 0xc0, RZ, 0xc0, !PT ;  /* 0x000000c000067812 */ /* 0x000fe200078ec0ff */
[----:B------:R-:W-:Y:S01]  /*52a0*/  HFMA2 R46, -RZ, RZ, 0, 0 ;  /* 0x00000000ff2e7431 */ /* 0x000fe200000001ff */
[----:B------:R-:W-:Y:S01]  /*52b0*/  LOP3.LUT R99, R99, 0x4, RZ, 0xc0, !PT ;  /* 0x0000000463637812 */ /* 0x000fe200078ec0ff */
[----:B------:R-:W-:Y:S01]  /*52c0*/  IMAD.MOV.U32 R88, RZ, RZ, 0x1 ;  /* 0x00000001ff587424 */ /* 0x000fe200078e00ff */
[----:B------:R-:W-:Y:S01]  /*52d0*/  LOP3.LUT R107, R6, 0x18, R107, 0xf8, !PT ;  /* 0x00000018066b7812 */ /* 0x000fe200078ef86b */
[----:B------:R-:W-:Y:S01]  /*52e0*/  IMAD.MOV.U32 R36, RZ, RZ, RZ ;  /* 0x000000ffff247224 */ /* 0x000fe200078e00ff */
[----:B------:R-:W-:Y:S01]  /*52f0*/  IADD3 R106, PT, PT, -R99, 0x2, RZ ;  /* 0x00000002636a7810 */ /* 0x000fe20007ffe1ff */
[----:B------:R-:W3:Y:S01]  /*5300*/  LDC.64 R78, c[0x0][0x990] ;  /* 0x00026400ff4e7b82 */ /* 0x000ee20000000a00 */
[----:B------:R-:W-:Y:S02]  /*5310*/  LOP3.LUT R107, R107, 0xf20, R0, 0xf8, !PT ;  /* 0x00000f206b6b7812 */ /* 0x000fe400078ef800 */
[----:B------:R-:W-:-:S02]  /*5320*/  CS2R R86, SRZ ;  /* 0x0000000000567805 */ /* 0x000fc4000001ff00 */
[----:B------:R-:W-:Y:S01]  /*5330*/  LOP3.LUT R37, R37, 0x600000, RZ, 0xc0, !PT ;  /* 0x0060000025257812 */ /* 0x000fe200078ec0ff */
[----:B------:R-:W-:Y:S01]  /*5340*/  IMAD.MOV R104, RZ, RZ, -R104 ;  /* 0x000000ffff687224 */ /* 0x000fe200078e0a68 */
[----:B------:R-:W-:Y:S01]  /*5350*/  IADD3 R99, PT, PT, -R99, RZ, RZ ;  /* 0x000000ff63637210 */ /* 0x000fe20007ffe1ff */
[----:B------:R-:W-:Y:S01]  /*5360*/  IMAD.SHL.U32 R106, R106, 0x10, RZ ;  /* 0x000000106a6a7824 */ /* 0x000fe200078e00ff */
[----:B------:R-:W4:Y:S01]  /*5370*/  LDCU UR54, c[0x0][0x370] ;  /* 0x00006e00ff3677ac */ /* 0x000f220008000800 */
[----:B-1----:R-:W-:Y:S01]  /*5380*/  ULEA UR49, UR4, UR49, 0x18 ;  /* 0x0000003104317291 */ /* 0x002fe2000f8ec0ff */
[----:B------:R-:W1:Y:S01]  /*5390*/  LDCU.64 UR4, c[0x0][0x9a8] ;  /* 0x00013500ff0477ac */ /* 0x000e620008000a00 */
[----:B------:R-:W2:Y:S07]  /*53a0*/  LDCU UR48, c[0x0][0xc0c] ;  /* 0x00018180ff3077ac */ /* 0x000eae0008000800 */
[----:B------:R-:W4:Y:S01]  /*53b0*/  LDS R2, [UR49+0x110] ;  /* 0x00011031ff027984 */ /* 0x000f220008000800 */
[----:B------:R-:W2:Y:S01]  /*53c0*/  LDCU UR38, c[0x0][0xc30] ;  /* 0x00018600ff2677ac */ /* 0x000ea20008000800 */
[----:B------:R-:W2:Y:S01]  /*53d0*/  LDCU.64 UR62, c[0x0][0x988] ;  /* 0x00013100ff3e77ac */ /* 0x000ea20008000a00 */
[----:B------:R-:W2:Y:S01]  /*53e0*/  LDCU.64 UR46, c[0x0][0xc28] ;  /* 0x00018500ff2e77ac */ /* 0x000ea20008000a00 */
[----:B-1----:R-:W-:Y:S01]  /*53f0*/  IMAD.U32 R93, RZ, RZ, UR4 ;  /* 0x00000004ff5d7e24 */ /* 0x002fe2000f8e00ff */
[----:B------:R-:W-:Y:S01]  /*5400*/  MOV R92, UR5 ;  /* 0x00000005005c7c02 */ /* 0x000fe20008000f00 */
[----:B------:R-:W1:Y:S01]  /*5410*/  LDCU.128 UR4, c[0x0][0xb80] ;  /* 0x00017000ff0477ac */ /* 0x000e620008000c00 */
[----:B------:R-:W2:Y:S01]  /*5420*/  LDCU.64 UR60, c[0x0][0x9b0] ;  /* 0x00013600ff3c77ac */ /* 0x000ea20008000a00 */
[----:B------:R-:W2:Y:S01]  /*5430*/  LDCU.128 UR56, c[0x0][0xc10] ;  /* 0x00018200ff3877ac */ /* 0x000ea20008000c00 */
[----:B------:R-:W2:Y:S01]  /*5440*/  LDCU UR53, c[0x0][0x374] ;  /* 0x00006e80ff3577ac */ /* 0x000ea20008000800 */
[----:B------:R-:W-:Y:S01]  /*5450*/  UMOV UR51, URZ ;  /* 0x000000ff00337c82 */ /* 0x000fe20008000000 */
[----:B------:R-:W-:Y:S01]  /*5460*/  UMOV UR52, URZ ;  /* 0x000000ff00347c82 */ /* 0x000fe20008000000 */
[----:B-1----:R-:W-:Y:S01]  /*5470*/  IMAD.U32 R97, RZ, RZ, UR4 ;  /* 0x00000004ff617e24 */ /* 0x002fe2000f8e00ff */
[----:B------:R-:W-:Y:S01]  /*5480*/  UIADD3 UR4, UPT, UPT, UR49, 0x200, URZ ;  /* 0x0000020031047890 */ /* 0x000fe2000fffe0ff */
[----:B------:R-:W-:Y:S01]  /*5490*/  IMAD.U32 R96, RZ, RZ, UR5 ;  /* 0x00000005ff607e24 */ /* 0x000fe2000f8e00ff */
[----:B------:R-:W-:Y:S01]  /*54a0*/  MOV R95, UR6 ;  /* 0x00000006005f7c02 */ /* 0x000fe20008000f00 */
[----:B------:R-:W-:-:S03]  /*54b0*/  IMAD.U32 R94, RZ, RZ, UR7 ;  /* 0x00000007ff5e7e24 */ /* 0x000fc6000f8e00ff */
[----:B------:R-:W-:Y:S01]  /*54c0*/  IMAD.U32 R0, RZ, RZ, UR4 ;  /* 0x00000004ff007e24 */ /* 0x000fe2000f8e00ff */
[----:B------:R-:W-:Y:S01]  /*54d0*/  LEA R107, R107, UR4, 0x1 ;  /* 0x000000046b6b7c11 */ /* 0x000fe2000f8e08ff */
[C---:B----4-:R-:W-:Y:S01]  /*54e0*/  VIADD R3, R2.reuse, 0x40 ;  /* 0x0000004002037836 */ /* 0x050fe20000000000 */
[----:B------:R-:W-:-:S04]  /*54f0*/  LOP3.LUT R2, R2, 0xffff, RZ, 0xc0, !PT ;  /* 0x0000ffff02027812 */ /* 0x000fc800078ec0ff */
[----:B------:R-:W-:-:S05]  /*5500*/  LOP3.LUT R3, R3, 0xffff, RZ, 0xc0, !PT ;  /* 0x0000ffff03037812 */ /* 0x000fca00078ec0ff */
[----:B--23--:R1:W-:Y:S02]  /*5510*/  STL.64 [R1], R2 ;  /* 0x0000000201007387 */ /* 0x00c3e40000100a00 */
.L_x_106:
[----:B-1----:R-:W-:Y:S04]  /*5520*/  SHF.L.U32 R3, R86, 0x1f, RZ ;  /* 0x0000001f56037819 */ /* 0x002fe800000006ff */
[----:B------:R-:W1:Y:S02]  /*5530*/  SYNCS.PHASECHK.TRANS64.TRYWAIT P0, [UR49+0xc0], R3 ;  /* 0x0000c003ff0075a7 */ /* 0x000e640008001131 */
[----:B-1----:R-:W-:Y:S05]  /*5540*/  @!P0 BRA `(.L_x_76) ;  /* 0x0000003400608947 */ /* 0x002fea0003800000 */
.L_x_153:
[----:B------:R-:W2:Y:S01]  /*5550*/  LDS.128 R4, [UR49+0x100] ;  /* 0x00010031ff047984 */ /* 0x000ea20008000c00 */
[----:B------:R-:W-:Y:S01]  /*5560*/  UIADD3 UR4, UPT, UPT, UR49, 0xc8, URZ ;  /* 0x000000c831047890 */ /* 0x000fe2000fffe0ff */
[----:B------:R-:W-:Y:S01]  /*5570*/  IMAD R2, R36, 0x4, R1 ;  /* 0x0000000424027824 */ /* 0x000fe200078e0201 */
[----:B------:R-:W-:Y:S01]  /*5580*/  UISETP.GE.AND UP0, UPT, UR39, 0x1, UPT ;  /* 0x000000012700788c */ /* 0x000fe2000bf06270 */
[----:B------:R-:W-:Y:S01]  /*5590*/  @!PT LDS RZ, [RZ] ;  /* 0x00000000fffff984 */ /* 0x000fe20000000800 */
[----:B------:R-:W-:Y:S01]  /*55a0*/  @!PT LDS RZ, [RZ] ;  /* 0x00000000fffff984 */ /* 0x000fe20000000800 */
[----:B------:R-:W-:Y:S01]  /*55b0*/  @!PT LDS RZ, [RZ] ;  /* 0x00000000fffff984 */ /* 0x000fe20000000800 */
[----:B------:R-:W-:Y:S01]  /*55c0*/  @!PT LDS RZ, [RZ] ;  /* 0x00000000fffff984 */ /* 0x000fe20000000800 */
[----:B------:R3:W-:Y:S06]  /*55d0*/  MEMBAR.ALL.CTA ;  /* 0x0000000000007992 */ /* 0x0007ec0000008000 */
[----:B---3--:R-:W3:Y:S01]  /*55e0*/  FENCE.VIEW.ASYNC.S ;  /* 0x00000000000073c6 */ /* 0x008ee20000000000 */
[----:B------:R-:W-:Y:S09]  /*55f0*/  UPRMT UR4, URZ, 0x654, UR4 ;  /* 0x00000654ff047896 */ /* 0x000ff20008000004 */
[----:B---3--:R-:W-:Y:S01]  /*5600*/  SYNCS.ARRIVE.TRANS64.RED.A1T0 RZ, [UR4], RZ ;  /* 0x000000ffffff79a7 */ /* 0x008fe20008100404 */
[----:B------:R-:W5:Y:S01]  /*5610*/  LDL R2, [R2] ;  /* 0x0000000002027983 */ /* 0x000f620000100800 */
[----:B--2---:R-:W-:Y:S11]  /*5620*/  LOP3.LUT P0, RZ, R6, 0x1, RZ, 0xc0, !PT ;  /* 0x0000000106ff7812 */ /* 0x004ff6000780c0ff */
[----:B------:R-:W-:Y:S02]  /*5630*/  @!UPT UIADD3 URZ, UPT, UPT, URZ, URZ, URZ ;  /* 0x000000fffffff290 */ /* 0x000fe4000fffe0ff */
[----:B------:R-:W-:Y:S01]  /*5640*/  VOTEU.ANY UP1, P0 ;  /* 0x0000000000ff7886 */ /* 0x000fe20000020100 */
[----:B------:R-:W-:Y:S01]  /*5650*/  PLOP3.LUT P0, PT, PT, PT, UP1, 0x80, 0x8 ;  /* 0x000000000008781c */ /* 0x000fe20003f0f018 */
[----:B------:R-:W-:Y:S11]  /*5660*/  UP2UR UR55, UPR, URZ, 0x2 ;  /* 0x00000002ff377883 */ /* 0x000ff60008000000 */
[----:B------:R-:W-:Y:S01]  /*5670*/  @!UPT UIADD3 URZ, UPT, UPT, URZ, URZ, URZ ;  /* 0x000000fffffff290 */ /* 0x000fe2000fffe0ff */
[----:B-1----:R-:W-:Y:S02]  /*5680*/  @P0 MOV R3, R4 ;  /* 0x0000000400030202 */ /* 0x002fe40000000f00 */
[----:B------:R-:W-:Y:S02]  /*5690*/  @P0 LOP3.LUT R0, R5, 0xffff, RZ, 0xc0, !PT ;  /* 0x0000ffff05000812 */ /* 0x000fe400078ec0ff */
[----:B------:R-:W-:Y:S02]  /*56a0*/  @P0 R2UR UR5, R3 ;  /* 0x00000000030502ca */ /* 0x000fe400000e0000 */
[----:B------:R-:W-:Y:S11]  /*56b0*/  @P0 R2UR UR4, R0 ;  /* 0x00000000000402ca */ /* 0x000ff600000e0000 */
[----:B------:R-:W-:Y:S02]  /*56c0*/  @UP1 UMOV UR37, UR5 ;  /* 0x0000000500251c82 */ /* 0x000fe40008000000 */
[----:B------:R-:W-:Y:S01]  /*56d0*/  @UP1 UMOV UR36, UR4 ;  /* 0x0000000400241c82 */ /* 0x000fe20008000000 */
[----:B------:R-:W-:Y:S05]  /*56e0*/  BRA.U !UP0, `(.L_x_77) ;  /* 0x0000000108cc7547 */ /* 0x000fea000b800000 */
[----:B------:R-:W1:Y:S01]  /*56f0*/  LDCU UR9, c[0x0][0xc20] ;  /* 0x00018400ff0977ac */ /* 0x000e620008000800 */
[----:B------:R-:W-:Y:S02]  /*5700*/  UIMAD.WIDE.U32 UR4, UR53, UR59, URZ ;  /* 0x0000003b350472a5 */ /* 0x000fe4000f8e00ff */
[----:B------:R-:W-:Y:S02]  /*5710*/  UIMAD.WIDE.U32 UR6, UR54, UR56, URZ ;  /* 0x00000038360672a5 */ /* 0x000fe4000f8e00ff */
[----:B------:R-:W-:Y:S02]  /*5720*/  UIMAD.WIDE.U32 UR10, UR36, UR59, URZ ;  /* 0x0000003b240a72a5 */ /* 0x000fe4000f8e00ff */
[----:B------:R-:W-:Y:S02]  /*5730*/  UISETP.NE.AND UP0, UPT, UR58, 0x1, UPT ;  /* 0x000000013a00788c */ /* 0x000fe4000bf05270 */
[----:B------:R-:W-:Y:S02]  /*5740*/  UISETP.NE.AND UP1, UPT, UR48, 0x1, UPT ;  /* 0x000000013000788c */ /* 0x000fe4000bf25270 */
[----:B------:R-:W-:Y:S02]  /*5750*/  UISETP.NE.AND UP2, UPT, UR39, 0x1, UPT ;  /* 0x000000012700788c */ /* 0x000fe4000bf45270 */
[----:B------:R-:W-:Y:S01]  /*5760*/  UIMAD.WIDE.U32 UR12, UR37, UR56, URZ ;  /* 0x00000038250c72a5 */ /* 0x000fe2000f8e00ff */
[----:B------:R-:W-:Y:S01]  /*5770*/  UMOV UR4, UR5 ;  /* 0x0000000500047c82 */ /* 0x000fe20008000000 */
[----:B------:R-:W-:Y:S01]  /*5780*/  UMOV UR6, UR11 ;  /* 0x0000000b00067c82 */ /* 0x000fe20008000000 */
[----:B-1----:R-:W-:Y:S03]  /*5790*/  USHF.R.U32.HI UR8, URZ, UR9, UR4 ;  /* 0x00000009ff087299 */ /* 0x002fe60008011604 */
[----:B------:R-:W-:Y:S02]  /*57a0*/  UMOV UR4, UR7 ;  /* 0x0000000700047c82 */ /* 0x000fe40008000000 */
[----:B------:R-:W-:Y:S02]  /*57b0*/  USHF.R.U32.HI UR5, URZ, UR57, UR4 ;  /* 0x00000039ff057299 */ /* 0x000fe40008011604 */
[----:B------:R-:W-:Y:S02]  /*57c0*/  USEL UR4, UR53, UR8, !UP0 ;  /* 0x0000000835047287 */ /* 0x000fe4000c000000 */
[----:B------:R-:W-:Y:S02]  /*57d0*/  USHF.R.U32.HI UR8, URZ, UR9, UR6 ;  /* 0x00000009ff087299 */ /* 0x000fe40008011606 */
[----:B------:R-:W-:Y:S02]  /*57e0*/  UIMAD.WIDE.U32 UR6, UR4, UR46, URZ ;  /* 0x0000002e040672a5 */ /* 0x000fe4000f8e00ff */
[----:B------:R-:W-:Y:S02]  /*57f0*/  USEL UR9, UR54, UR5, !UP1 ;  /* 0x0000000536097287 */ /* 0x000fe4000c800000 */
[----:B------:R-:W-:Y:S02]  /*5800*/  USEL UR8, UR36, UR8, !UP0 ;  /* 0x0000000824087287 */ /* 0x000fe4000c000000 */
[----:B------:R-:W-:Y:S01]  /*5810*/  UIMAD.WIDE.U32 UR10, UR9, UR46, URZ ;  /* 0x0000002e090a72a5 */ /* 0x000fe2000f8e00ff */
[----:B------:R-:W-:Y:S01]  /*5820*/  UMOV UR6, UR7 ;  /* 0x0000000700067c82 */ /* 0x000fe20008000000 */
[----:B------:R-:W-:Y:S01]  /*5830*/  UMOV UR5, UR13 ;  /* 0x0000000d00057c82 */ /* 0x000fe20008000000 */
[----:B------:R-:W-:Y:S02]  /*5840*/  @UP2 USHF.R.U32.HI UR4, URZ, UR47, UR6 ;  /* 0x0000002fff042299 */ /* 0x000fe40008011606 */
[----:B------:R-:W-:Y:S02]  /*5850*/  USHF.R.U32.HI UR5, URZ, UR57, UR5 ;  /* 0x00000039ff057299 */ /* 0x000fe40008011605 */
[----:B------:R-:W-:Y:S02]  /*5860*/  UIMAD UR4, UR39, UR4, URZ ;  /* 0x00000004270472a4 */ /* 0x000fe4000f8e02ff */
[----:B------:R-:W-:Y:S02]  /*5870*/  USEL UR5, UR37, UR5, !UP1 ;  /* 0x0000000525057287 */ /* 0x000fe4000c800000 */
[----:B------:R-:W-:Y:S01]  /*5880*/  UISETP.GE.AND UP0, UPT, UR8, UR4, UPT ;  /* 0x000000040800728c */ /* 0x000fe2000bf06270 */
[----:B------:R-:W-:Y:S01]  /*5890*/  UMOV UR6, UR11 ;  /* 0x0000000b00067c82 */ /* 0x000fe20008000000 */
[----:B------:R-:W-:Y:S02]  /*58a0*/  UIMAD.WIDE.U32 UR10, UR8, UR46, URZ ;  /* 0x0000002e080a72a5 */ /* 0x000fe4000f8e00ff */
[----:B------:R-:W-:Y:S04]  /*58b0*/  @UP2 USHF.R.U32.HI UR9, URZ, UR47, UR6 ;  /* 0x0000002fff092299 */ /* 0x000fe80008011606 */
[----:B------:R-:W-:Y:S01]  /*58c0*/  UIMAD UR6, UR39, UR9, URZ ;  /* 0x00000009270672a4 */ /* 0x000fe2000f8e02ff */
[----:B------:R-:W-:Y:S03]  /*58d0*/  UMOV UR4, UR11 ;  /* 0x0000000b00047c82 */ /* 0x000fe60008000000 */
[----:B------:R-:W-:Y:S02]  /*58e0*/  UISETP.GE.OR UP0, UPT, UR5, UR6, UP0 ;  /* 0x000000060500728c */ /* 0x000fe40008706670 */
[----:B------:R-:W-:Y:S02]  /*58f0*/  USHF.R.U32.HI UR4, URZ, UR47, UR4 ;  /* 0x0000002fff047299 */ /* 0x000fe40008011604 */
[----:B------:R-:W-:Y:S02]  /*5900*/  UIMAD.WIDE.U32 UR6, UR5, UR46, URZ ;  /* 0x0000002e050672a5 */ /* 0x000fe4000f8e00ff */
[----:B------:R-:W-:Y:S02]  /*5910*/  USEL UR11, UR8, UR4, !UP2 ;  /* 0x00000004080b7287 */ /* 0x000fe4000d000000 */
[----:B------:R-:W-:Y:S02]  /*5920*/  UIADD3 UR6, UPT, UPT, -UR5, URZ, URZ ;  /* 0x000000ff05067290 */ /* 0x000fe4000fffe1ff */
[----:B------:R-:W-:Y:S02]  /*5930*/  UIADD3 UR10, UPT, UPT, -UR11, URZ, URZ ;  /* 0x000000ff0b0a7290 */ /* 0x000fe4000fffe1ff */
[----:B------:R-:W-:Y:S02]  /*5940*/  UIMAD UR6, UR48, UR6, UR37 ;  /* 0x00000006300672a4 */ /* 0x000fe4000f8e0225 */
[----:B------:R-:W-:Y:S01]  /*5950*/  UIMAD UR10, UR39, UR10, UR8 ;  /* 0x0000000a270a72a4 */ /* 0x000fe2000f8e0208 */
[----:B------:R-:W-:Y:S01]  /*5960*/  @!UP0 UMOV UR4, UR7 ;  /* 0x0000000700048c82 */ /* 0x000fe20008000000 */
[----:B------:R-:W-:Y:S02]  /*5970*/  UIADD3 UR7, UPT, UPT, -UR8, URZ, URZ ;  /* 0x000000ff08077290 */ /* 0x000fe4000fffe1ff */
[----:B------:R-:W-:Y:S04]  /*5980*/  @!UP0 USHF.R.U32.HI UR4, URZ, UR47, UR4 ;  /* 0x0000002fff048299 */ /* 0x000fe80008011604 */
[----:B------:R-:W-:Y:S04]  /*5990*/  @!UP0 USEL UR4, UR5, UR4, !UP2 ;  /* 0x0000000405048287 */ /* 0x000fe8000d000000 */
[----:B------:R-:W-:Y:S02]  /*59a0*/  @!UP0 UIMAD UR9, UR9, UR10, UR4 ;  /* 0x0000000a090982a4 */ /* 0x000fe4000f8e0204 */
[----:B------:R-:W-:Y:S02]  /*59b0*/  @!UP0 UIADD3 UR10, UPT, UPT, UR11, -UR4, URZ ;  /* 0x800000040b0a8290 */ /* 0x000fe4000fffe0ff */
[----:B------:R-:W-:Y:S02]  /*59c0*/  UIMAD UR4, UR58, UR7, UR36 ;  /* 0x000000073a0472a4 */ /* 0x000fe4000f8e0224 */
[----:B------:R-:W-:Y:S03]  /*59d0*/  @!UP0 UIMAD UR8, UR10, UR39, UR5 ;  /* 0x000000270a0882a4 */ /* 0x000fe6000f8e0205 */
[----:B------:R-:W-:Y:S02]  /*59e0*/  @!UP0 UMOV UR5, UR9 ;  /* 0x0000000900058c82 */ /* 0x000fe40008000000 */
[----:B------:R-:W-:Y:S02]  /*59f0*/  UIMAD UR37, UR5, UR48, UR6 ;  /* 0x00000030052572a4 */ /* 0x000fe4000f8e0206 */
[----:B------:R-:W-:Y:S11]  /*5a00*/  UIMAD UR36, UR8, UR58, UR4 ;  /* 0x0000003a082472a4 */ /* 0x000ff6000f8e0204 */
[----:B------:R-:W-:Y:S01]  /*5a10*/  @!UPT UIADD3 URZ, UPT, UPT, URZ, URZ, URZ ;  /* 0x000000fffffff290 */ /* 0x000fe2000fffe0ff */
.L_x_77:
[----:B------:R-:W-:Y:S01]  /*5a20*/  UISETP.NE.AND UP0, UPT, UR38, 0x1, UPT ;  /* 0x000000012600788c */ /* 0x000fe2000bf05270 */
[----:B------:R-:W-:Y:S01]  /*5a30*/  @P0 SHF.R.U32.HI R105, RZ, 0x10, R5 ;  /* 0x00000010ff690819 */ /* 0x000fe20000011605 */
[----:B------:R-:W-:Y:S02]  /*5a40*/  UIADD3 UR11, UPT, UPT, UR49, 0x200, URZ ;  /* 0x00000200310b7890 */ /* 0x000fe4000fffe0ff */
[----:B------:R-:W-:Y:S07]  /*5a50*/  USHF.L.U32 UR41, UR22, 0x6, URZ ;  /* 0x0000000616297899 */ /* 0x000fee00080006ff */
[----:B------:R-:W1:Y:S01]  /*5a60*/  @!UP0 LDCU.128 UR12, c[0x0][0xc10] ;  /* 0x00018200ff0c87ac */ /* 0x000e620008000c00 */
[----:B------:R-:W2:Y:S01]  /*5a70*/  @!UP0 LDCU UR5, c[0x0][0xc0c] ;  /* 0x00018180ff0587ac */ /* 0x000ea20008000800 */
[----:B------:R-:W3:Y:S01]  /*5a80*/  @!UP0 LDCU UR10, c[0x0][0xc20] ;  /* 0x00018400ff0a87ac */ /* 0x000ee20008000800 */
[----:B-1----:R-:W-:Y:S02]  /*5a90*/  UIMAD.WIDE.U32 UR8, UR37, UR12, URZ ;  /* 0x0000000c250872a5 */ /* 0x002fe4000f8e00ff */
[----:B------:R-:W-:Y:S02]  /*5aa0*/  UIMAD.WIDE.U32 UR6, UR36, UR15, URZ ;  /* 0x0000000f240672a5 */ /* 0x000fe4000f8e00ff */
[----:B------:R-:W-:Y:S03]  /*5ab0*/  @!UP0 UISETP.NE.AND UP1, UPT, UR14, 0x1, UPT ;  /* 0x000000010e00888c */ /* 0x000fe6000bf25270 */
[----:B------:R-:W-:Y:S01]  /*5ac0*/  @!UP0 UMOV UR4, UR9 ;  /* 0x0000000900048c82 */ /* 0x000fe20008000000 */
[----:B--2---:R-:W-:Y:S02]  /*5ad0*/  @!UP0 UISETP.NE.AND UP2, UPT, UR5, 0x1, UPT ;  /* 0x000000010500888c */ /* 0x004fe4000bf45270 */
[----:B------:R-:W-:Y:S01]  /*5ae0*/  @!UP0 USHF.R.U32.HI UR4, URZ, UR13, UR4 ;  /* 0x0000000dff048299 */ /* 0x000fe20008011604 */
[----:B------:R-:W-:Y:S02]  /*5af0*/  @!UP0 UMOV UR6, UR7 ;  /* 0x0000000700068c82 */ /* 0x000fe40008000000 */
[----:B---3--:R-:W-:Y:S02]  /*5b00*/  @!UP0 USHF.R.U32.HI UR6, URZ, UR10, UR6 ;  /* 0x0000000aff068299 */ /* 0x008fe40008011606 */
[----:B------:R-:W-:Y:S02]  /*5b10*/  @!UP0 USEL UR7, UR37, UR4, !UP2 ;  /* 0x0000000425078287 */ /* 0x000fe4000d000000 */
[----:B------:R-:W-:Y:S04]  /*5b20*/  @!UP0 USEL UR6, UR36, UR6, !UP1 ;  /* 0x0000000624068287 */ /* 0x000fe8000c800000 */
[----:B------:R-:W-:Y:S02]  /*5b30*/  @!UP0 UIADD3 UR4, UPT, UPT, -UR7, UR6, URZ ;  /* 0x0000000607048290 */ /* 0x000fe4000fffe1ff */
[----:B------:R-:W-:Y:S02]  /*5b40*/  @!UP0 UIADD3 UR6, UPT, UPT, UR7, -UR6, URZ ;  /* 0x8000000607068290 */ /* 0x000fe4000fffe0ff */
[----:B------:R-:W-:Y:S02]  /*5b50*/  @!UP0 UIMAD UR37, UR4, UR5, UR37 ;  /* 0x00000005042582a4 */ /* 0x000fe4000f8e0225 */
[----:B------:R-:W-:Y:S02]  /*5b60*/  @!UP0 UIMAD UR36, UR6, UR14, UR36 ;  /* 0x0000000e062482a4 */ /* 0x000fe4000f8e0224 */
[----:B------:R-:W-:Y:S09]  /*5b70*/  ULOP3.LUT UP0, URZ, UR11, 0x1b0, URZ, 0xc0, !UPT ;  /* 0x000001b00bff7892 */ /* 0x000ff2000f80c0ff */
[----:B------:R-:W-:Y:S05]  /*5b80*/  BRA.U !UP0, `(.L_x_78) ;  /* 0x00000001087c7547 */ /* 0x000fea000b800000 */
[----:B------:R-:W1:Y:S01]  /*5b90*/  LDCU.64 UR8, c[0x4][0x80] ;  /* 0x01001000ff0877ac */ /* 0x000e620008000a00 */
[----:B------:R-:W-:Y:S01]  /*5ba0*/  MOV R16, 0x0 ;  /* 0x0000000000107802 */ /* 0x000fe20000000f00 */
[----:B------:R-:W-:Y:S02]  /*5bb0*/  HFMA2 R12, -RZ, RZ, 0, 5.9604644775390625e-08 ;  /* 0x00000001ff0c7431 */ /* 0x000fe400000001ff */
[----:B------:R-:W-:Y:S01]  /*5bc0*/  IMAD.MOV.U32 R8, RZ, RZ, 0x70 ;  /* 0x00000070ff087424 */ /* 0x000fe200078e00ff */
[----:B------:R2:W3:Y:S01]  /*5bd0*/  LDC.64 R14, c[0x4][R16] ;  /* 0x01000000100e7b82 */ /* 0x0004e20000000a00 */
[----:B------:R-:W4:Y:S01]  /*5be0*/  LDCU.64 UR6, c[0x4][0x88] ;  /* 0x01001100ff0677ac */ /* 0x000f220008000a00 */
[----:B------:R-:W-:Y:S01]  /*5bf0*/  IMAD.MOV.U32 R13, RZ, RZ, RZ ;  /* 0x000000ffff0d7224 */ /* 0x000fe200078e00ff */
[----:B------:R-:W2:Y:S01]  /*5c00*/  LDCU.64 UR4, c[0x4][0x8] ;  /* 0x01000100ff0477ac */ /* 0x000ea20008000a00 */
[----:B-1----:R-:W-:Y:S01]  /*5c10*/  MOV R5, UR9 ;  /* 0x0000000900057c02 */ /* 0x002fe20008000f00 */
[----:B------:R-:W-:Y:S01]  /*5c20*/  IMAD.U32 R4, RZ, RZ, UR8 ;  /* 0x00000008ff047e24 */ /* 0x000fe2000f8e00ff */
[----:B----4-:R-:W-:Y:S01]  /*5c30*/  MOV R7, UR7 ;  /* 0x0000000700077c02 */ /* 0x010fe20008000f00 */
[----:B------:R-:W-:Y:S01]  /*5c40*/  IMAD.U32 R6, RZ, RZ, UR6 ;  /* 0x00000006ff067e24 */ /* 0x000fe2000f8e00ff */
[----:B--2---:R-:W-:Y:S01]  /*5c50*/  MOV R11, UR5 ;  /* 0x00000005000b7c02 */ /* 0x004fe20008000f00 */
[----:B------:R-:W-:Y:S02]  /*5c60*/  IMAD.U32 R10, RZ, RZ, UR4 ;  /* 0x00000004ff0a7e24 */ /* 0x000fe4000f8e00ff */
[----:B------:R-:W-:Y:S07]  /*5c70*/  LEPC R20, `(.L_x_79) ;  /* 0x000000001014794e */ /* 0x000fee0000000000 */
[----:B---3-5:R-:W-:Y:S05]  /*5c80*/  CALL.ABS.NOINC R14 ;  /* 0x000000000e007343 */ /* 0x028fea0003c00000 */
.L_x_79:
[----:B------:R-:W1:Y:S01]  /*5c90*/  LDCU.64 UR8, c[0x4][0x80] ;  /* 0x01001000ff0877ac */ /* 0x000e620008000a00 */
[----:B------:R2:W3:Y:S01]  /*5ca0*/  LDC.64 R14, c[0x4][R16] ;  /* 0x01000000100e7b82 */ /* 0x0004e20000000a00 */
[----:B------:R-:W-:Y:S02]  /*5cb0*/  HFMA2 R12, -RZ, RZ, 0, 5.9604644775390625e-08 ;  /* 0x00000001ff0c7431 */ /* 0x000fe400000001ff */
[----:B------:R-:W-:Y:S02]  /*5cc0*/  IMAD.MOV.U32 R8, RZ, RZ, 0x70 ;  /* 0x00000070ff087424 */ /* 0x000fe400078e00ff */
[----:B------:R-:W-:Y:S01]  /*5cd0*/  IMAD.MOV.U32 R13, RZ, RZ, RZ ;  /* 0x000000ffff0d7224 */ /* 0x000fe200078e00ff */
[----:B------:R-:W4:Y:S01]  /*5ce0*/  LDCU.64 UR6, c[0x4][0x88] ;  /* 0x01001100ff0677ac */ /* 0x000f220008000a00 */
[----:B------:R-:W5:Y:S01]  /*5cf0*/  LDCU.64 UR4, c[0x4][0x8] ;  /* 0x01000100ff0477ac */ /* 0x000f620008000a00 */
[----:B-1----:R-:W-:Y:S02]  /*5d00*/  MOV R4, UR8 ;  /* 0x0000000800047c02 */ /* 0x002fe40008000f00 */
[----:B------:R-:W-:Y:S02]  /*5d10*/  MOV R5, UR9 ;  /* 0x0000000900057c02 */ /* 0x000fe40008000f00 */
[----:B----4-:R-:W-:Y:S01]  /*5d20*/  MOV R7, UR7 ;  /* 0x0000000700077c02 */ /* 0x010fe20008000f00 */
[----:B------:R-:W-:Y:S01]  /*5d30*/  IMAD.U32 R6, RZ, RZ, UR6 ;  /* 0x00000006ff067e24 */ /* 0x000fe2000f8e00ff */
[----:B-----5:R-:W-:Y:S01]  /*5d40*/  MOV R11, UR5 ;  /* 0x00000005000b7c02 */ /* 0x020fe20008000f00 */
[----:B--2---:R-:W-:Y:S02]  /*5d50*/  IMAD.U32 R10, RZ, RZ, UR4 ;  /* 0x00000004ff0a7e24 */ /* 0x004fe4000f8e00ff */
[----:B------:R-:W-:Y:S07]  /*5d60*/  LEPC R20, `(.L_x_78) ;  /* 0x000000001014794e */ /* 0x000fee0000000000 */
[----:B---3--:R-:W-:Y:S05]  /*5d70*/  CALL.ABS.NOINC R14 ;  /* 0x000000000e007343 */ /* 0x008fea0003c00000 */
.L_x_78:
[----:B------:R-:W-:Y:S01]  /*5d80*/  ISETP.NE.U32.AND P3, PT, R78, RZ, PT ;  /* 0x000000ff4e00720c */ /* 0x000fe20003f65070 */
[----:B------:R-:W-:Y:S01]  /*5d90*/  UISETP.NE.U32.AND UP0, UPT, UR60, URZ, UPT ;  /* 0x000000ff3c00728c */ /* 0x000fe2000bf05070 */
[----:B------:R-:W-:Y:S02]  /*5da0*/  ISETP.NE.AND P6, PT, R98, RZ, PT ;  /* 0x000000ff6200720c */ /* 0x000fe40003fc5270 */
[----:B------:R-:W-:Y:S01]  /*5db0*/  ISETP.NE.AND.EX P3, PT, R79, RZ, PT, P3 ;  /* 0x000000ff4f00720c */ /* 0x000fe20003f65330 */
[----:B------:R-:W-:Y:S01]  /*5dc0*/  UISETP.NE.AND.EX UP0, UPT, UR61, URZ, UPT, UP0 ;  /* 0x000000ff3d00728c */ /* 0x000fe2000bf05300 */
[----:B------:R-:W-:Y:S02]  /*5dd0*/  ISETP.NE.U32.AND P1, PT, RZ, UR62, PT ;  /* 0x0000003eff007c0c */ /* 0x000fe4000bf25070 */
[----:B------:R-:W-:Y:S02]  /*5de0*/  PLOP3.LUT P0, PT, PT, PT, PT, 0x8, 0x80 ;  /* 0x000000000080781c */ /* 0x000fe40003f0e170 */
[----:B------:R-:W-:Y:S05]  /*5df0*/  ISETP.NE.AND.EX P1, PT, RZ, UR63, PT, P1 ;  /* 0x0000003fff007c0c */ /* 0x000fea000bf25310 */
[----:B------:R-:W-:Y:S02]  /*5e00*/  @P6 PLOP3.LUT P0, PT, P3, PT, PT, 0x80, 0x8 ;  /* 0x000000000008681c */ /* 0x000fe40001f0f070 */
[----:B------:R-:W-:Y:S11]  /*5e10*/  @!P3 BRA `(.L_x_80) ;  /* 0x000000000030b947 */ /* 0x000ff60003800000 */
[----:B------:R-:W-:Y:S01]  /*5e20*/  ISETP.NE.U32.AND P2, PT, R76, RZ, PT ;  /* 0x000000ff4c00720c */ /* 0x000fe20003f45070 */
[----:B------:R-:W1:Y:S01]  /*5e30*/  LDCU.64 UR4, c[0x0][0x358] ;  /* 0x00006b00ff0477ac */ /* 0x000e620008000a00 */
[----:B------:R-:W-:Y:S02]  /*5e40*/  IMAD.MOV.U32 R90, RZ, RZ, 0x1 ;  /* 0x00000001ff5a7424 */ /* 0x000fe400078e00ff */
[----:B------:R-:W-:Y:S11]  /*5e50*/  ISETP.NE.AND.EX P2, PT, R77, RZ, PT, P2 ;  /* 0x000000ff4d00720c */ /* 0x000ff60003f45320 */
[----:B------:R-:W-:Y:S02]  /*5e60*/  @!UPT UIADD3 URZ, UPT, UPT, URZ, URZ, URZ ;  /* 0x000000fffffff290 */ /* 0x000fe4000fffe0ff */
[----:B------:R-:W2:Y:S01]  /*5e70*/  @P2 LDC.64 R4, c[0x0][0x988] ;  /* 0x00026200ff042b82 */ /* 0x000ea20000000a00 */
[----:B------:R-:W-:Y:S04]  /*5e80*/  @P2 IMAD R0, R17, R78, RZ ;  /* 0x0000004e11002224 */ /* 0x000fe800078e02ff */
[----:B--2---:R-:W-:Y:S04]  /*5e90*/  @P2 IMAD.WIDE R4, R0, 0x4, R4 ;  /* 0x0000000400042825 */ /* 0x004fe800078e0204 */
[----:B------:R-:W-:Y:S01]  /*5ea0*/  HFMA2 R0, -RZ, RZ, 0, 5.9604644775390625e-08 ;  /* 0x00000001ff007431 */ /* 0x000fe200000001ff */
[----:B-1---5:R1:W5:Y:S04]  /*5eb0*/  @P2 LDG.E R41, desc[UR4][R4.64] ;  /* 0x0000000404292981 */ /* 0x022368000c1e1900 */
[----:B------:R-:W-:Y:S01]  /*5ec0*/  @!P2 PRMT R90, R0, 0x7610, R90 ;  /* 0x00007610005aa816 */ /* 0x000fe2000000005a */
[----:B-1----:R-:W2:Y:S06]  /*5ed0*/  @!P2 LDC R41, c[0x0][0x980] ;  /* 0x00026000ff29ab82 */ /* 0x002eac0000000800 */
.L_x_80:
[----:B------:R-:W-:Y:S05]  /*5ee0*/  BRA.U !UP0, `(.L_x_81) ;  /* 0x00000001082c7547 */ /* 0x000fea000b800000 */
[----:B------:R-:W-:Y:S02]  /*5ef0*/  R2UR UR5, R93 ;  /* 0x000000005d0572ca */ /* 0x000fe400000e0000 */
[----:B------:R-:W-:Y:S11]  /*5f00*/  R2UR UR4, R92 ;  /* 0x000000005c0472ca */ /* 0x000ff600000e0000 */
[----:B------:R-:W-:Y:S04]  /*5f10*/  ISETP.NE.U32.AND P2, PT, RZ, UR5, PT ;  /* 0x00000005ff007c0c */ /* 0x000fe8000bf45070 */
[----:B------:R-:W-:Y:S01]  /*5f20*/  ISETP.NE.AND.EX P2, PT, RZ, UR4, PT, P2 ;  /* 0x00000004ff007c0c */ /* 0x000fe2000bf45320 */
[----:B------:R-:W1:Y:S11]  /*5f30*/  LDCU.64 UR4, c[0x0][0x358] ;  /* 0x00006b00ff0477ac */ /* 0x000e760008000a00 */
[----:B------:R-:W-:Y:S01]  /*5f40*/  @!UPT UIADD3 URZ, UPT, UPT, URZ, URZ, URZ ;  /* 0x000000fffffff290 */ /* 0x000fe2000fffe0ff */
[----:B------:R-:W3:Y:S01]  /*5f50*/  @P2 LDC.64 R4, c[0x0][0x9a8] ;  /* 0x00026a00ff042b82 */ /* 0x000ee20000000a00 */
[----:B------:R-:W-:Y:S04]  /*5f60*/  @P2 IMAD R3, R17, UR60, RZ ;  /* 0x0000003c11032c24 */ /* 0x000fe8000f8e02ff */
[----:B---3--:R-:W-:Y:S05]  /*5f70*/  @P2 IMAD.WIDE R4, R3, 0x4, R4 ;  /* 0x0000000403042825 */ /* 0x008fea00078e0204 */
[----:B-1---5:R1:W5:Y:S02]  /*5f80*/  @P2 LDG.E R38, desc[UR4][R4.64] ;  /* 0x0000000404262981 */ /* 0x022364000c1e1900 */
[----:B-1----:R-:W3:Y:S02]  /*5f90*/  @!P2 LDC R38, c[0x0][0x9a0] ;  /* 0x00026800ff26ab82 */ /* 0x002ee40000000800 */
.L_x_81:
[----:B--2--5:R-:W-:Y:S01]  /*5fa0*/  FSETP.NEU.AND P2, PT, R41, RZ, PT ;  /* 0x000000ff2900720b */ /* 0x024fe20003f4d000 */
[----:B------:R-:W1:Y:S01]  /*5fb0*/  LDCU.128 UR12, c[0x0][0xb90] ;  /* 0x00017200ff0c77ac */ /* 0x000e620008000c00 */
[----:B------:R-:W-:Y:S01]  /*5fc0*/  SEL R5, RZ, 0xffffffff, P1 ;  /* 0xffffffffff057807 */ /* 0x000fe20000800000 */
[----:B------:R-:W-:Y:S01]  /*5fd0*/  IMAD.SHL.U32 R118, R46, 0x2000, RZ ;  /* 0x000020002e767824 */ /* 0x000fe200078e00ff */
[----:B------:R-:W-:Y:S01]  /*5fe0*/  @P6 LOP3.LUT P1, RZ, R90, 0xff, RZ, 0xc0, !PT ;  /* 0x000000ff5aff6812 */ /* 0x000fe2000782c0ff */
[----:B------:R-:W-:Y:S01]  /*5ff0*/  IMAD.SHL.U32 R101, R104, 0x10, RZ ;  /* 0x0000001068657824 */ /* 0x000fe200078e00ff */
[----:B------:R-:W-:Y:S01]  /*6000*/  @P6 SEL R4, RZ, 0xffffffff, P2 ;  /* 0xffffffffff046807 */ /* 0x000fe20001000000 */
[----:B------:R-:W-:Y:S01]  /*6010*/  IMAD.IADD R116, R107, 0x1, R118 ;  /* 0x000000016b747824 */ /* 0x000fe200078e0276 */
[----:B------:R-:W-:Y:S01]  /*6020*/  LOP3.LUT R47, R88, 0x1, RZ, 0x3c, !PT ;  /* 0x00000001582f7812 */ /* 0x000fe200078e3cff */
[----:B------:R-:W2:Y:S01]  /*6030*/  LDCU UR11, c[0x0][0xba0] ;  /* 0x00017400ff0b77ac */ /* 0x000ea20008000800 */
[----:B------:R-:W-:Y:S01]  /*6040*/  @P0 SEL R4, R5, R4, !P1 ;  /* 0x0000000405040207 */ /* 0x000fe20004800000 */
[----:B------:R-:W-:Y:S01]  /*6050*/  IMAD.SHL.U32 R100, R99, 0x10, RZ ;  /* 0x0000001063647824 */ /* 0x000fe200078e00ff */
[----:B------:R-:W-:Y:S01]  /*6060*/  LEA R0, R46, UR49, 0x3 ;  /* 0x000000312e007c11 */ /* 0x000fe2000f8e18ff */
[----:B------:R-:W-:Y:S01]  /*6070*/  USHF.L.U32 UR8, UR50, 0x7, URZ ;  /* 0x0000000732087899 */ /* 0x000fe200080006ff */
[----:B------:R-:W-:Y:S01]  /*6080*/  @P6 LOP3.LUT R4, R4, 0x1, RZ, 0xc0, !PT ;  /* 0x0000000104046812 */ /* 0x000fe200078ec0ff */
[----:B------:R-:W-:Y:S01]  /*6090*/  IMAD.IADD R115, R116, 0x1, R101 ;  /* 0x0000000174737824 */ /* 0x000fe200078e0265 */
[----:B------:R-:W-:Y:S01]  /*60a0*/  LEA R102, R36, UR49, 0x3 ;  /* 0x0000003124667c11 */ /* 0x000fe2000f8e18ff */
[----:B------:R-:W-:Y:S01]  /*60b0*/  BSSY B1, `(.L_x_82) ;  /* 0x0000053000017945 */ /* 0x000fe20003800000 */
[----:B------:R-:W-:Y:S01]  /*60c0*/  ISETP.NE.U32.OR P5, PT, R4, 0x1, !P6 ;  /* 0x000000010400780c */ /* 0x000fe200077a5470 */
[----:B------:R-:W-:Y:S01]  /*60d0*/  IMAD.U32 R111, RZ, RZ, UR8 ;  /* 0x00000008ff6f7e24 */ /* 0x000fe2000f8e00ff */
[----:B------:R-:W-:Y:S01]  /*60e0*/  SHF.L.U32 R3, R87, 0x1f, RZ ;  /* 0x0000001f57037819 */ /* 0x000fe200000006ff */
[----:B------:R-:W-:Y:S01]  /*60f0*/  IMAD.MOV.U32 R117, RZ, RZ, 0x1 ;  /* 0x00000001ff757424 */ /* 0x000fe200078e00ff */
[----:B------:R-:W-:Y:S01]  /*6100*/  R2UR UR4, R96 ;  /* 0x00000000600472ca */ /* 0x000fe200000e0000 */
[----:B------:R-:W-:Y:S01]  /*6110*/  IMAD.IADD R39, R37, 0x1, R2 ;  /* 0x0000000125277824 */ /* 0x000fe200078e0202 */
[----:B------:R-:W-:Y:S01]  /*6120*/  R2UR UR6, R95 ;  /* 0x000000005f0672ca */ /* 0x000fe200000e0000 */
[----:B------:R-:W-:Y:S01]  /*6130*/  IMAD.MOV.U32 R120, RZ, RZ, R46 ;  /* 0x000000ffff787224 */ /* 0x000fe200078e002e */
[----:B------:R-:W-:Y:S02]  /*6140*/  R2UR UR10, R97 ;  /* 0x00000000610a72ca */ /* 0x000fe400000e0000 */
[----:B------:R-:W-:Y:S02]  /*6150*/  CS2R R74, SRZ ;  /* 0x00000000004a7805 */ /* 0x000fe4000001ff00 */
[----:B------:R-:W-:Y:S02]  /*6160*/  R2UR UR9, R94 ;  /* 0x000000005e0972ca */ /* 0x000fe400000e0000 */
[----:B------:R-:W-:Y:S02]  /*6170*/  CS2R R72, SRZ ;  /* 0x0000000000487805 */ /* 0x000fe4000001ff00 */
[----:B------:R-:W-:Y:S02]  /*6180*/  LOP3.LUT P4, R112, R90, 0xff, RZ, 0xc0, !PT ;  /* 0x000000ff5a707812 */ /* 0x000fe4000788c0ff */
[----:B------:R-:W-:Y:S02]  /*6190*/  CS2R R66, SRZ ;  /* 0x0000000000427805 */ /* 0x000fe4000001ff00 */
[----:B------:R-:W-:Y:S02]  /*61a0*/  @P5 SHF.L.U32 R9, R47, 0x1f, RZ ;  /* 0x0000001f2f095819 */ /* 0x000fe400000006ff */
[----:B------:R-:W-:Y:S02]  /*61b0*/  CS2R R64, SRZ ;  /* 0x0000000000407805 */ /* 0x000fe4000001ff00 */
[----:B------:R-:W-:Y:S01]  /*61c0*/  SEL R4, RZ, 0xffffffff, P2 ;  /* 0xffffffffff047807 */ /* 0x000fe20001000000 */
[----:B------:R-:W-:Y:S01]  /*61d0*/  UIMAD.WIDE.U32 UR4, UR8, UR4, URZ ;  /* 0x00000004080472a5 */ /* 0x000fe2000f8e00ff */
[----:B------:R-:W4:Y:S01]  /*61e0*/  @P5 SYNCS.PHASECHK.TRANS64.TRYWAIT P1, [R0+URZ+0x80], R9 ;  /* 0x00008009000055a7 */ /* 0x000f2200080211ff */
[----:B------:R-:W-:Y:S02]  /*61f0*/  P2R R113, PR, RZ, 0x20 ;  /* 0x00000020ff717803 */ /* 0x000fe40000000000 */
[----:B------:R-:W-:Y:S01]  /*6200*/  CS2R R58, SRZ ;  /* 0x00000000003a7805 */ /* 0x000fe2000001ff00 */
[----:B------:R-:W-:Y:S01]  /*6210*/  UISETP.NE.AND UP0, UPT, UR10, 0x1, UPT ;  /* 0x000000010a00788c */ /* 0x000fe2000bf05270 */
[----:B------:R-:W-:Y:S01]  /*6220*/  IMAD.IADD R114, R116, 0x1, R100 ;  /* 0x0000000174727824 */ /* 0x000fe200078e0264 */
[----:B------:R-:W-:Y:S01]  /*6230*/  USHF.R.U32.HI UR5, URZ, UR6, UR5 ;  /* 0x00000006ff057299 */ /* 0x000fe20008011605 */
[----:B------:R-:W-:Y:S01]  /*6240*/  IMAD.IADD R103, R106, 0x1, R115 ;  /* 0x000000016a677824 */ /* 0x000fe200078e0273 */
[----:B------:R-:W-:Y:S02]  /*6250*/  @P3 SEL R4, R5, R4, !P4 ;  /* 0x0000000405043207 */ /* 0x000fe40006000000 */
[----:B------:R-:W-:Y:S01]  /*6260*/  CS2R R56, SRZ ;  /* 0x0000000000387805 */ /* 0x000fe2000001ff00 */
[----:B------:R-:W-:Y:S01]  /*6270*/  USEL UR5, UR8, UR5, !UP0 ;  /* 0x0000000508057287 */ /* 0x000fe2000c000000 */
[----:B------:R-:W-:Y:S01]  /*6280*/  CS2R R50, SRZ ;  /* 0x0000000000327805 */ /* 0x000fe2000001ff00 */
[----:B------:R-:W-:Y:S01]  /*6290*/  UISETP.NE.AND UP0, UPT, UR9, 0x1, UPT ;  /* 0x000000010900788c */ /* 0x000fe2000bf05270 */
[----:B------:R-:W-:Y:S02]  /*62a0*/  LOP3.LUT R4, R4, 0x1, RZ, 0xc0, !PT ;  /* 0x0000000104047812 */ /* 0x000fe400078ec0ff */
[----:B------:R-:W-:Y:S01]  /*62b0*/  CS2R R48, SRZ ;  /* 0x0000000000307805 */ /* 0x000fe2000001ff00 */
[----:B------:R-:W-:Y:S01]  /*62c0*/  IMAD R6, RZ, RZ, -UR5 ;  /* 0x80000005ff067e24 */ /* 0x000fe2000f8e02ff */
[----:B------:R2:W3:Y:S01]  /*62d0*/  SYNCS.PHASECHK.TRANS64.TRYWAIT P0, [R102+URZ+0xd0], R3 ;  /* 0x0000d003660075a7 */ /* 0x0004e200080011ff */
[----:B------:R-:W-:Y:S01]  /*62e0*/  IMAD.U32 R110, RZ, RZ, UR5 ;  /* 0x00000005ff6e7e24 */ /* 0x000fe2000f8e00ff */
[----:B-1----:R-:W-:Y:S01]  /*62f0*/  UIMAD.WIDE.U32 UR6, UR5, UR12, URZ ;  /* 0x0000000c050672a5 */ /* 0x002fe2000f8e00ff */
[----:B------:R-:W-:Y:S06]  /*6300*/  IMAD R111, R6, UR10, R111 ;  /* 0x0000000a066f7c24 */ /* 0x000fec000f8e026f */
[----:B------:R-:W-:Y:S02]  /*6310*/  UMOV UR4, UR7 ;  /* 0x0000000700047c82 */ /* 0x000fe40008000000 */
[----:B------:R-:W-:Y:S04]  /*6320*/  USHF.R.U32.HI UR4, URZ, UR13, UR4 ;  /* 0x0000000dff047299 */ /* 0x000fe80008011604 */
[----:B------:R-:W-:Y:S02]  /*6330*/  USEL UR4, UR5, UR4, !UP0 ;  /* 0x0000000405047287 */ /* 0x000fe4000c000000 */
[----:B------:R-:W-:Y:S02]  /*6340*/  UISETP.NE.AND UP0, UPT, UR14, 0x1, UPT ;  /* 0x000000010e00788c */ /* 0x000fe4000bf05270 */
[----:B------:R-:W-:Y:S02]  /*6350*/  UIMAD.WIDE.U32 UR6, UR4, UR15, URZ ;  /* 0x0000000f040672a5 */ /* 0x000fe4000f8e00ff */
[----:B------:R-:W-:Y:S02]  /*6360*/  IMAD.U32 R109, RZ, RZ, UR4 ;  /* 0x00000004ff6d7e24 */ /* 0x000fe4000f8e00ff */
[----:B------:R-:W-:Y:S01]  /*6370*/  PLOP3.LUT P2, PT, PT, PT, UP0, 0x80, 0x8 ;  /* 0x000000000008781c */ /* 0x000fe20003f4f008 */
[----:B------:R-:W-:Y:S02]  /*6380*/  IMAD R7, RZ, RZ, -UR4 ;  /* 0x80000004ff077e24 */ /* 0x000fe4000f8e02ff */
[----:B------:R-:W-:Y:S01]  /*6390*/  UMOV UR6, UR7 ;  /* 0x0000000700067c82 */ /* 0x000fe20008000000 */
[----:B------:R-:W-:Y:S01]  /*63a0*/  IMAD.U32 R108, RZ, RZ, UR4 ;  /* 0x00000004ff6c7e24 */ /* 0x000fe2000f8e00ff */
[----:B--2---:R-:W-:Y:S01]  /*63b0*/  USHF.R.U32.HI UR6, URZ, UR11, UR6 ;  /* 0x0000000bff067299 */ /* 0x004fe20008011606 */
[----:B------:R-:W-:Y:S05]  /*63c0*/  IMAD R110, R7, UR9, R110 ;  /* 0x00000009076e7c24 */ /* 0x000fea000f8e026e */
[----:B------:R-:W-:Y:S02]  /*63d0*/  SEL R109, R109, UR6, !P2 ;  /* 0x000000066d6d7c07 */ /* 0x000fe4000d000000 */
[----:B------:R-:W-:Y:S03]  /*63e0*/  ISETP.NE.U32.AND P2, PT, R4, 0x1, PT ;  /* 0x000000010400780c */ /* 0x000fe60003f45070 */
[----:B------:R-:W-:Y:S01]  /*63f0*/  IMAD.MOV R5, RZ, RZ, -R109 ;  /* 0x000000ffff057224 */ /* 0x000fe200078e0a6d */
[----:B------:R-:W-:Y:S03]  /*6400*/  P2R R119, PR, RZ, 0x4 ;  /* 0x00000004ff777803 */ /* 0x000fe60000000000 */
[----:B------:R-:W-:Y:S01]  /*6410*/  IMAD R108, R5, UR14, R108 ;  /* 0x0000000e056c7c24 */ /* 0x000fe2000f8e026c */
[----:B----4-:R-:W-:Y:S01]  /*6420*/  @P5 SEL R117, RZ, 0x1, !P1 ;  /* 0x00000001ff755807 */ /* 0x010fe20004800000 */
[----:B------:R-:W-:Y:S06]  /*6430*/  @!P5 BRA `(.L_x_83) ;  /* 0x000000000068d947 */ /* 0x000fec0003800000 */
[----:B------:R-:W-:Y:S01]  /*6440*/  ISETP.NE.AND P1, PT, R117, RZ, PT ;  /* 0x000000ff7500720c */ /* 0x000fe20003f25270 */
[----:B------:R-:W-:Y:S01]  /*6450*/  BSSY B0, `(.L_x_84) ;  /* 0x000000d000007945 */ /* 0x000fe20003800000 */
[----:B------:R-:W-:Y:S02]  /*6460*/  CS2R R50, SRZ ;  /* 0x0000000000327805 */ /* 0x000fe4000001ff00 */
[----:B------:R-:W-:Y:S02]  /*6470*/  CS2R R48, SRZ ;  /* 0x0000000000307805 */ /* 0x000fe4000001ff00 */
[----:B------:R-:W-:Y:S02]  /*6480*/  CS2R R58, SRZ ;  /* 0x00000000003a7805 */ /* 0x000fe4000001ff00 */
[----:B------:R-:W-:Y:S02]  /*6490*/  CS2R R56, SRZ ;  /* 0x0000000000387805 */ /* 0x000fe4000001ff00 */
[----:B------:R-:W-:Y:S02]  /*64a0*/  CS2R R66, SRZ ;  /* 0x0000000000427805 */ /* 0x000fe4000001ff00 */
[----:B------:R-:W-:Y:S02]  /*64b0*/  CS2R R64, SRZ ;  /* 0x0000000000407805 */ /* 0x000fe4000001ff00 */
[----:B------:R-:W-:Y:S02]  /*64c0*/  CS2R R74, SRZ ;  /* 0x00000000004a7805 */ /* 0x000fe4000001ff00 */
[----:B------:R-:W-:Y:S01]  /*64d0*/  CS2R R72, SRZ ;  /* 0x0000000000487805 */ /* 0x000fe2000001ff00 */
[----:B------:R-:W-:Y:S06]  /*64e0*/  @P1 BRA `(.L_x_85) ;  /* 0x00000000000c1947 */ /* 0x000fec0003800000 */
[----:B------:R-:W-:Y:S04]  /*64f0*/  SHF.L.U32 R5, R47, 0x1f, RZ ;  /* 0x0000001f2f057819 */ /* 0x000fe800000006ff */
[----:B------:R-:W1:Y:S02]  /*6500*/  SYNCS.PHASECHK.TRANS64.TRYWAIT P1, [R0+URZ+0x80], R5 ;  /* 0x00008005000075a7 */ /* 0x000e6400080211ff */
[----:B-1----:R-:W-:Y:S05]  /*6510*/  @!P1 BRA `(.L_x_86) ;  /* 0x0000002400849947 */ /* 0x002fea0003800000 */
.L_x_85:
[----:B------:R-:W-:Y:S05]  /*6520*/  BSYNC B0 ;  /* 0x0000000000007941 */ /* 0x000fea0003800000 */
.L_x_84:
[----:B------:R-:W-:Y:S01]  /*6530*/  ISETP.NE.AND P1, PT, R119, RZ, PT ;  /* 0x000000ff7700720c */ /* 0x000fe20003f25270 */
[----:B------:R-:W-:Y:S11]  /*6540*/  VIADD R120, R46, 0x1 ;  /* 0x000000012e787836 */ /* 0x000ff60000000000 */
[----:B------:R-:W-:Y:S01]  /*6550*/  @!UPT UIADD3 URZ, UPT, UPT, URZ, URZ, URZ ;  /* 0x000000fffffff290 */ /* 0x000fe2000fffe0ff */
[----:B------:R2:W4:Y:S04]  /*6560*/  @P1 LDS.128 R48, [R116] ;  /* 0x0000000074301984 */ /* 0x0005280000000c00 */
[----:B------:R2:W2:Y:S04]  /*6570*/  @P1 LDS.128 R56, [R115+0x10] ;  /* 0x0000100073381984 */ /* 0x0004a80000000c00 */
[----:B------:R2:W2:Y:S04]  /*6580*/  @P1 LDS.128 R64, [R114+0x20] ;  /* 0x0000200072401984 */ /* 0x0004a80000000c00 */
[----:B------:R2:W2:Y:S01]  /*6590*/  @P1 LDS.128 R72, [R103+0x10] ;  /* 0x0000100067481984 */ /* 0x0004a20000000c00 */
[C---:B------:R-:W-:Y:S04]  /*65a0*/  ISETP.NE.AND P1, PT, R120.reuse, 0x3, PT ;  /* 0x000000037800780c */ /* 0x040fe80003f25270 */
[----:B-1----:R-:W-:Y:S02]  /*65b0*/  SEL R0, RZ, 0x1, P1 ;  /* 0x00000001ff007807 */ /* 0x002fe40000800000 */
[----:B------:R-:W-:Y:S02]  /*65c0*/  SEL R120, R120, RZ, P1 ;  /* 0x000000ff78787207 */ /* 0x000fe40000800000 */
[----:B------:R-:W-:Y:S02]  /*65d0*/  LOP3.LUT R47, R47, R0, RZ, 0x3c, !PT ;  /* 0x000000002f2f7212 */ /* 0x000fe400078e3cff */
.L_x_83:
[----:B------:R-:W-:Y:S05]  /*65e0*/  BSYNC B1 ;  /* 0x0000000000017941 */ /* 0x000fea0003800000 */
.L_x_82:
[----:B------:R-:W-:Y:S04]  /*65f0*/  SHF.R.U32.HI R0, RZ, 0x15, R39 ;  /* 0x00000015ff007819 */ /* 0x000fe80000011627 */
[----:B------:R-:W-:Y:S01]  /*6600*/  LOP3.LUT P1, RZ, R0, 0x3, R91, 0x48, !PT ;  /* 0x0000000300ff7812 */ /* 0x000fe2000782485b */
[----:B------:R-:W-:Y:S01]  /*6610*/  @!UPT UIADD3 URZ, UPT, UPT, URZ, URZ, URZ ;  /* 0x000000fffffff290 */ /* 0x000fe2000fffe0ff */
[----:B---3--:R-:W-:Y:S11]  /*6620*/  @P0 BRA `(.L_x_87) ;  /* 0x0000000000080947 */ /* 0x008ff60003800000 */
[----:B------:R-:W1:Y:S02]  /*6630*/  SYNCS.PHASECHK.TRANS64.TRYWAIT P0, [R102+URZ+0xd0], R3 ;  /* 0x0000d003660075a7 */ /* 0x000e6400080011ff */
[----:B-1----:R-:W-:Y:S05]  /*6640*/  @!P0 BRA `(.L_x_88) ;  /* 0x00000024004c8947 */ /* 0x002fea0003800000 */
.L_x_87:
[----:B------:R-:W-:Y:S05]  /*6650*/  @!P1 BRA `(.L_x_89) ;  /* 0x0000000000409947 */ /* 0x000fea0003800000 */
[----:B------:R-:W3:Y:S01]  /*6660*/  LDCU.64 UR8, c[0x4][0x70] ;  /* 0x01000e00ff0877ac */ /* 0x000ee20008000a00 */
[----:B-1----:R-:W-:Y:S01]  /*6670*/  MOV R3, 0x0 ;  /* 0x0000000000037802 */ /* 0x002fe20000000f00 */
[----:B------:R-:W-:Y:S02]  /*6680*/  HFMA2 R12, -RZ, RZ, 0, 5.9604644775390625e-08 ;  /* 0x00000001ff0c7431 */ /* 0x000fe400000001ff */
[----:B------:R-:W-:Y:S02]  /*6690*/  IMAD.MOV.U32 R8, RZ, RZ, 0x192 ;  /* 0x00000192ff087424 */ /* 0x000fe400078e00ff */
[----:B------:R-:W-:Y:S01]  /*66a0*/  IMAD.MOV.U32 R13, RZ, RZ, RZ ;  /* 0x000000ffff0d7224 */ /* 0x000fe200078e00ff */
[----:B------:R-:W1:Y:S01]  /*66b0*/  LDCU.64 UR6, c[0x4][0x78] ;  /* 0x01000f00ff0677ac */ /* 0x000e620008000a00 */
[----:B------:R-:W2:Y:S01]  /*66c0*/  LDC.64 R2, c[0x4][R3] ;  /* 0x0100000003027b82 */ /* 0x000ea20000000a00 */
[----:B------:R-:W5:Y:S01]  /*66d0*/  LDCU.64 UR4, c[0x4][0x10] ;  /* 0x01000200ff0477ac */ /* 0x000f620008000a00 */
[----:B---3--:R-:W-:Y:S01]  /*66e0*/  MOV R5, UR9 ;  /* 0x0000000900057c02 */ /* 0x008fe20008000f00 */
[----:B------:R-:W-:Y:S01]  /*66f0*/  IMAD.U32 R4, RZ, RZ, UR8 ;  /* 0x00000008ff047e24 */ /* 0x000fe2000f8e00ff */
[----:B-1----:R-:W-:Y:S01]  /*6700*/  MOV R7, UR7 ;  /* 0x0000000700077c02 */ /* 0x002fe20008000f00 */
[----:B------:R-:W-:Y:S01]  /*6710*/  IMAD.U32 R6, RZ, RZ, UR6 ;  /* 0x00000006ff067e24 */ /* 0x000fe2000f8e00ff */
[----:B-----5:R-:W-:Y:S01]  /*6720*/  MOV R11, UR5 ;  /* 0x00000005000b7c02 */ /* 0x020fe20008000f00 */
[----:B------:R-:W-:Y:S02]  /*6730*/  IMAD.U32 R10, RZ, RZ, UR4 ;  /* 0x00000004ff0a7e24 */ /* 0x000fe4000f8e00ff */
[----:B------:R-:W-:Y:S07]  /*6740*/  LEPC R20, `(.L_x_89) ;  /* 0x000000001014794e */ /* 0x000fee0000000000 */
[----:B--2-4-:R-:W-:Y:S05]  /*6750*/  CALL.ABS.NOINC R2 ;  /* 0x0000000002007343 */ /* 0x014fea0003c00000 */
.L_x_89:
[----:B------:R-:W-:Y:S05]  /*6760*/  WARPSYNC.ALL ;  /* 0x0000000000007948 */ /* 0x000fea0003800000 */
[----:B------:R-:W-:Y:S01]  /*6770*/  R2UR UR4, R39 ;  /* 0x00000000270472ca */ /* 0x000fe200000e0000 */
[--C-:B----4-:R-:W-:Y:S01]  /*6780*/  HADD2.F32 R40, -RZ, R48.reuse.H0_H0 ;  /* 0x20000030ff287230 */ /* 0x110fe20000004100 */
[----:B------:R-:W-:Y:S01]  /*6790*/  ISETP.NE.AND P0, PT, R89, RZ, PT ;  /* 0x000000ff5900720c */ /* 0x000fe20003f05270 */
[----:B------:R-:W-:Y:S01]  /*67a0*/  HADD2.F32 R43, -RZ, R48.H1_H1 ;  /* 0x30000030ff2b7230 */ /* 0x000fe20000004100 */
[----:B------:R-:W-:Y:S01]  /*67b0*/  BSSY.RECONVERGENT B0, `(.L_x_90) ;  /* 0x0000088000007945 */ /* 0x000fe20003800200 */
[----:B------:R-:W-:Y:S01]  /*67c0*/  HADD2.F32 R42, -RZ, R49.H1_H1 ;  /* 0x30000031ff2a7230 */ /* 0x000fe20000004100 */
[----:B------:R-:W-:Y:S01]  /*67d0*/  IADD3 R46, PT, PT, R46, 0x1, RZ ;  /* 0x000000012e2e7810 */ /* 0x000fe20007ffe0ff */
[----:B------:R-:W-:Y:S02]  /*67e0*/  HADD2.F32 R45, -RZ, R51.H0_H0 ;  /* 0x20000033ff2d7230 */ /* 0x000fe40000004100 */
[----:B--2---:R-:W-:Y:S04]  /*67f0*/  HADD2.F32 R44, -RZ, R75.H1_H1 ;  /* 0x3000004bff2c7230 */ /* 0x004fe80000004100 */
[----:B------:R-:W2:Y:S02]  /*6800*/  LDTM.x32 R4, tmem[UR4] ;  /* 0x00000004000479ee */ /* 0x000ea400082c0000 */
[C---:B--2---:R-:W-:Y:S01]  /*6810*/  FMUL R0, R38.reuse, R4 ;  /* 0x0000000426007220 */ /* 0x044fe20000400000 */
[C---:B------:R-:W-:Y:S01]  /*6820*/  FMUL R2, R38.reuse, R5 ;  /* 0x0000000526027220 */ /* 0x040fe20000400000 */
[C---:B-1----:R-:W-:Y:S01]  /*6830*/  FMUL R3, R38.reuse, R6 ;  /* 0x0000000626037220 */ /* 0x042fe20000400000 */
[C---:B------:R-:W-:Y:S01]  /*6840*/  FMUL R7, R38.reuse, R7 ;  /* 0x0000000726077220 */ /* 0x040fe20000400000 */
[C---:B------:R-:W-:Y:S01]  /*6850*/  FFMA R0, R41.reuse, R40, R0 ;  /* 0x0000002829007223 */ /* 0x040fe20000000000 */
[----:B------:R-:W-:Y:S02]  /*6860*/  HADD2.F32 R40, -RZ, R49.H0_H0 ;  /* 0x20000031ff287230 */ /* 0x000fe40000004100 */
[C---:B------:R-:W-:Y:S01]  /*6870*/  FFMA R2, R41.reuse, R43, R2 ;  /* 0x0000002b29027223 */ /* 0x040fe20000000002 */
[--C-:B------:R-:W-:Y:S02]  /*6880*/  HADD2.F32 R43, -RZ, R50.reuse.H0_H0 ;  /* 0x20000032ff2b7230 */ /* 0x100fe40000004100 */
[C---:B------:R-:W-:Y:S01]  /*6890*/  FMUL R4, R38.reuse, R8 ;  /* 0x0000000826047220 */ /* 0x040fe20000400000 */
[----:B------:R-:W-:Y:S01]  /*68a0*/  FMUL R5, R38, R9 ;  /* 0x0000000926057220 */ /* 0x000fe20000400000 */
[C---:B------:R-:W-:Y:S01]  /*68b0*/  FFMA R3, R41.reuse, R40, R3 ;  /* 0x0000002829037223 */ /* 0x040fe20000000003 */
[----:B------:R-:W-:Y:S01]  /*68c0*/  HADD2.F32 R40, -RZ, R50.H1_H1 ;  /* 0x30000032ff287230 */ /* 0x000fe20000004100 */
[----:B------:R-:W-:Y:S01]  /*68d0*/  F2FP.F16.F32.PACK_AB R52, R2, R0 ;  /* 0x000000000234723e */ /* 0x000fe200000000ff */
[C---:B------:R-:W-:Y:S01]  /*68e0*/  FFMA R7, R41.reuse, R42, R7 ;  /* 0x0000002a29077223 */ /* 0x040fe20000000007 */
[C---:B------:R-:W-:Y:S01]  /*68f0*/  FFMA R4, R41.reuse, R43, R4 ;  /* 0x0000002b29047223 */ /* 0x040fe20000000004 */
[C---:B------:R-:W-:Y:S01]  /*6900*/  FMUL R6, R38.reuse, R10 ;  /* 0x0000000a26067220 */ /* 0x040fe20000400000 */
[----:B------:R-:W-:Y:S02]  /*6910*/  HADD2.F32 R42, -RZ, R51.H1_H1 ;  /* 0x30000033ff2a7230 */ /* 0x000fe40000004100 */
[----:B------:R-:W-:Y:S01]  /*6920*/  FFMA R5, R41, R40, R5 ;  /* 0x0000002829057223 */ /* 0x000fe20000000005 */
[----:B------:R-:W-:Y:S01]  /*6930*/  F2FP.F16.F32.PACK_AB R53, R7, R3 ;  /* 0x000000030735723e */ /* 0x000fe200000000ff */
[----:B------:R-:W-:Y:S01]  /*6940*/  FFMA R6, R41, R45, R6 ;  /* 0x0000002d29067223 */ /* 0x000fe20000000006 */
[C---:B------:R-:W-:Y:S01]  /*6950*/  FMUL R11, R38.reuse, R11 ;  /* 0x0000000b260b7220 */ /* 0x040fe20000400000 */
[--C-:B------:R-:W-:Y:S01]  /*6960*/  HADD2.F32 R40, -RZ, R56.reuse.H0_H0 ;  /* 0x20000038ff287230 */ /* 0x100fe20000004100 */
[----:B------:R-:W-:Y:S01]  /*6970*/  F2FP.F16.F32.PACK_AB R54, R5, R4 ;  /* 0x000000040536723e */ /* 0x000fe200000000ff */
[C---:B------:R-:W-:Y:S01]  /*6980*/  FMUL R8, R38.reuse, R12 ;  /* 0x0000000c26087220 */ /* 0x040fe20000400000 */
[C---:B------:R-:W-:Y:S01]  /*6990*/  FFMA R11, R41.reuse, R42, R11 ;  /* 0x0000002a290b7223 */ /* 0x040fe2000000000b */
[----:B------:R-:W-:Y:S02]  /*69a0*/  HADD2.F32 R42, -RZ, R56.H1_H1 ;  /* 0x30000038ff2a7230 */ /* 0x000fe40000004100 */
[C---:B------:R-:W-:Y:S01]  /*69b0*/  FMUL R9, R38.reuse, R13 ;  /* 0x0000000d26097220 */ /* 0x040fe20000400000 */
[--C-:B------:R-:W-:Y:S02]  /*69c0*/  HADD2.F32 R43, -RZ, R57.reuse.H0_H0 ;  /* 0x20000039ff2b7230 */ /* 0x100fe40000004100 */
[----:B------:R-:W-:Y:S01]  /*69d0*/  FFMA R8, R41, R40, R8 ;  /* 0x0000002829087223 */ /* 0x000fe20000000008 */
[----:B------:R-:W-:Y:S01]  /*69e0*/  F2FP.F16.F32.PACK_AB R55, R11, R6 ;  /* 0x000000060b37723e */ /* 0x000fe200000000ff */
[----:B------:R-:W-:Y:S01]  /*69f0*/  FFMA R9, R41, R42, R9 ;  /* 0x0000002a29097223 */ /* 0x000fe20000000009 */
[C---:B------:R-:W-:Y:S01]  /*6a00*/  FMUL R10, R38.reuse, R14 ;  /* 0x0000000e260a7220 */ /* 0x040fe20000400000 */
[----:B------:R-:W-:Y:S02]  /*6a10*/  HADD2.F32 R40, -RZ, R57.H1_H1 ;  /* 0x30000039ff287230 */ /* 0x000fe40000004100 */
[C---:B------:R-:W-:Y:S01]  /*6a20*/  FMUL R15, R38.reuse, R15 ;  /* 0x0000000f260f7220 */ /* 0x040fe20000400000 */
[----:B------:R1:W-:Y:S01]  /*6a30*/  STS.128 [R116], R52 ;  /* 0x0000003474007388 */ /* 0x0003e20000000c00 */
[----:B------:R-:W-:Y:S01]  /*6a40*/  F2FP.F16.F32.PACK_AB R60, R9, R8 ;  /* 0x00000008093c723e */ /* 0x000fe200000000ff */
[C---:B------:R-:W-:Y:S01]  /*6a50*/  FFMA R10, R41.reuse, R43, R10 ;  /* 0x0000002b290a7223 */ /* 0x040fe2000000000a */
[--C-:B------:R-:W-:Y:S02]  /*6a60*/  HADD2.F32 R43, -RZ, R58.reuse.H0_H0 ;  /* 0x2000003aff2b7230 */ /* 0x100fe40000004100 */
[----:B------:R-:W-:Y:S01]  /*6a70*/  FFMA R15, R41, R40, R15 ;  /* 0x00000028290f7223 */ /* 0x000fe2000000000f */
[C---:B------:R-:W-:Y:S01]  /*6a80*/  FMUL R12, R38.reuse, R16 ;  /* 0x00000010260c7220 */ /* 0x040fe20000400000 */
[----:B------:R-:W-:Y:S02]  /*6a90*/  HADD2.F32 R42, -RZ, R58.H1_H1 ;  /* 0x3000003aff2a7230 */ /* 0x000fe40000004100 */
[C---:B------:R-:W-:Y:S01]  /*6aa0*/  FMUL R13, R38.reuse, R17 ;  /* 0x00000011260d7220 */ /* 0x040fe20000400000 */
[--C-:B------:R-:W-:Y:S01]  /*6ab0*/  HADD2.F32 R45, -RZ, R59.reuse.H0_H0 ;  /* 0x2000003bff2d7230 */ /* 0x100fe20000004100 */
[----:B------:R-:W-:Y:S01]  /*6ac0*/  F2FP.F16.F32.PACK_AB R61, R15, R10 ;  /* 0x0000000a0f3d723e */ /* 0x000fe200000000ff */
[C---:B------:R-:W-:Y:S01]  /*6ad0*/  FFMA R12, R41.reuse, R43, R12 ;  /* 0x0000002b290c7223 */ /* 0x040fe2000000000c */
[C---:B------:R-:W-:Y:S01]  /*6ae0*/  FFMA R13, R41.reuse, R42, R13 ;  /* 0x0000002a290d7223 */ /* 0x040fe2000000000d */
[C---:B------:R-:W-:Y:S01]  /*6af0*/  FMUL R14, R38.reuse, R18 ;  /* 0x00000012260e7220 */ /* 0x040fe20000400000 */
[----:B------:R-:W-:Y:S02]  /*6b00*/  HADD2.F32 R40, -RZ, R59.H1_H1 ;  /* 0x3000003bff287230 */ /* 0x000fe40000004100 */
[C---:B------:R-:W-:Y:S01]  /*6b10*/  FMUL R19, R38.reuse, R19 ;  /* 0x0000001326137220 */ /* 0x040fe20000400000 */
[--C-:B------:R-:W-:Y:S02]  /*6b20*/  HADD2.F32 R43, -RZ, R64.reuse.H0_H0 ;  /* 0x20000040ff2b7230 */ /* 0x100fe40000004100 */
[C---:B------:R-:W-:Y:S01]  /*6b30*/  FFMA R14, R41.reuse, R45, R14 ;  /* 0x0000002d290e7223 */ /* 0x040fe2000000000e */
[C---:B------:R-:W-:Y:S01]  /*6b40*/  FMUL R16, R38.reuse, R20 ;  /* 0x0000001426107220 */ /* 0x040fe20000400000 */
[C---:B------:R-:W-:Y:S01]  /*6b50*/  FFMA R19, R41.reuse, R40, R19 ;  /* 0x0000002829137223 */ /* 0x040fe20000000013 */
[----:B------:R-:W-:Y:S02]  /*6b60*/  HADD2.F32 R40, -RZ, R64.H1_H1 ;  /* 0x30000040ff287230 */ /* 0x000fe40000004100 */
[C---:B------:R-:W-:Y:S01]  /*6b70*/  FMUL R17, R38.reuse, R21 ;  /* 0x0000001526117220 */ /* 0x040fe20000400000 */
[--C-:B------:R-:W-:Y:S02]  /*6b80*/  HADD2.F32 R45, -RZ, R65.reuse.H0_H0 ;  /* 0x20000041ff2d7230 */ /* 0x100fe40000004100 */
[C---:B------:R-:W-:Y:S01]  /*6b90*/  FMUL R18, R38.reuse, R22 ;  /* 0x0000001626127220 */ /* 0x040fe20000400000 */
[----:B------:R-:W-:Y:S02]  /*6ba0*/  HADD2.F32 R42, -RZ, R65.H1_H1 ;  /* 0x30000041ff2a7230 */ /* 0x000fe40000004100 */
[C---:B------:R-:W-:Y:S01]  /*6bb0*/  FMUL R23, R38.reuse, R23 ;  /* 0x0000001726177220 */ /* 0x040fe20000400000 */
[C---:B------:R-:W-:Y:S01]  /*6bc0*/  FFMA R16, R41.reuse, R43, R16 ;  /* 0x0000002b29107223 */ /* 0x040fe20000000010 */
[C---:B------:R-:W-:Y:S01]  /*6bd0*/  FFMA R17, R41.reuse, R40, R17 ;  /* 0x0000002829117223 */ /* 0x040fe20000000011 */
[C---:B------:R-:W-:Y:S01]  /*6be0*/  FFMA R18, R41.reuse, R45, R18 ;  /* 0x0000002d29127223 */ /* 0x040fe20000000012 */
[C---:B------:R-:W-:Y:S01]  /*6bf0*/  FFMA R23, R41.reuse, R42, R23 ;  /* 0x0000002a29177223 */ /* 0x040fe20000000017 */
[--C-:B------:R-:W-:Y:S02]  /*6c00*/  HADD2.F32 R40, -RZ, R66.reuse.H0_H0 ;  /* 0x20000042ff287230 */ /* 0x100fe40000004100 */
[C---:B------:R-:W-:Y:S01]  /*6c10*/  FMUL R20, R38.reuse, R24 ;  /* 0x0000001826147220 */ /* 0x040fe20000400000 */
[----:B------:R-:W-:Y:S02]  /*6c20*/  HADD2.F32 R42, -RZ, R66.H1_H1 ;  /* 0x30000042ff2a7230 */ /* 0x000fe40000004100 */
[C---:B------:R-:W-:Y:S01]  /*6c30*/  FMUL R21, R38.reuse, R25 ;  /* 0x0000001926157220 */ /* 0x040fe20000400000 */
[--C-:B------:R-:W-:Y:S02]  /*6c40*/  HADD2.F32 R43, -RZ, R67.reuse.H0_H0 ;  /* 0x20000043ff2b7230 */ /* 0x100fe40000004100 */
[C---:B------:R-:W-:Y:S01]  /*6c50*/  FMUL R22, R38.reuse, R26 ;  /* 0x0000001a26167220 */ /* 0x040fe20000400000 */
[C---:B------:R-:W-:Y:S01]  /*6c60*/  FFMA R20, R41.reuse, R40, R20 ;  /* 0x0000002829147223 */ /* 0x040fe20000000014 */
[C---:B------:R-:W-:Y:S01]  /*6c70*/  FFMA R21, R41.reuse, R42, R21 ;  /* 0x0000002a29157223 */ /* 0x040fe20000000015 */
[----:B------:R-:W-:Y:S02]  /*6c80*/  HADD2.F32 R40, -RZ, R67.H1_H1 ;  /* 0x30000043ff287230 */ /* 0x000fe40000004100 */
[----:B------:R-:W-:Y:S01]  /*6c90*/  FFMA R22, R41, R43, R22 ;  /* 0x0000002b29167223 */ /* 0x000fe20000000016 */
[C---:B------:R-:W-:Y:S01]  /*6ca0*/  FMUL R27, R38.reuse, R27 ;  /* 0x0000001b261b7220 */ /* 0x040fe20000400000 */
[--C-:B------:R-:W-:Y:S02]  /*6cb0*/  HADD2.F32 R43, -RZ, R72.reuse.H0_H0 ;  /* 0x20000048ff2b7230 */ /* 0x100fe40000004100 */
[C---:B------:R-:W-:Y:S01]  /*6cc0*/  FMUL R24, R38.reuse, R28 ;  /* 0x0000001c26187220 */ /* 0x040fe20000400000 */
[----:B------:R-:W-:Y:S02]  /*6cd0*/  HADD2.F32 R42, -RZ, R72.H1_H1 ;  /* 0x30000048ff2a7230 */ /* 0x000fe40000004100 */
[C---:B------:R-:W-:Y:S01]  /*6ce0*/  FMUL R25, R38.reuse, R29 ;  /* 0x0000001d26197220 */ /* 0x040fe20000400000 */
[--C-:B------:R-:W-:Y:S01]  /*6cf0*/  HADD2.F32 R45, -RZ, R73.reuse.H0_H0 ;  /* 0x20000049ff2d7230 */ /* 0x100fe20000004100 */
[----:B------:R-:W-:Y:S01]  /*6d00*/  F2FP.F16.F32.PACK_AB R62, R13, R12 ;  /* 0x0000000c0d3e723e */ /* 0x000fe200000000ff */
[C---:B------:R-:W-:Y:S01]  /*6d10*/  FMUL R26, R38.reuse, R30 ;  /* 0x0000001e261a7220 */ /* 0x040fe20000400000 */
[----:B------:R-:W-:Y:S01]  /*6d20*/  F2FP.F16.F32.PACK_AB R63, R19, R14 ;  /* 0x0000000e133f723e */ /* 0x000fe200000000ff */
[C---:B------:R-:W-:Y:S01]  /*6d30*/  FFMA R27, R41.reuse, R40, R27 ;  /* 0x00000028291b7223 */ /* 0x040fe2000000001b */
[C---:B------:R-:W-:Y:S01]  /*6d40*/  FFMA R24, R41.reuse, R43, R24 ;  /* 0x0000002b29187223 */ /* 0x040fe20000000018 */
[----:B------:R-:W-:Y:S02]  /*6d50*/  HADD2.F32 R40, -RZ, R73.H1_H1 ;  /* 0x30000049ff287230 */ /* 0x000fe40000004100 */
[C---:B------:R-:W-:Y:S01]  /*6d60*/  FFMA R25, R41.reuse, R42, R25 ;  /* 0x0000002a29197223 */ /* 0x040fe20000000019 */
[----:B------:R1:W-:Y:S01]  /*6d70*/  STS.128 [R115+0x10], R60 ;  /* 0x0000103c73007388 */ /* 0x0003e20000000c00 */
[C---:B------:R-:W-:Y:S01]  /*6d80*/  FMUL R31, R38.reuse, R31 ;  /* 0x0000001f261f7220 */ /* 0x040fe20000400000 */
[--C-:B------:R-:W-:Y:S02]  /*6d90*/  HADD2.F32 R43, -RZ, R74.reuse.H0_H0 ;  /* 0x2000004aff2b7230 */ /* 0x100fe40000004100 */
[C---:B------:R-:W-:Y:S01]  /*6da0*/  FFMA R26, R41.reuse, R45, R26 ;  /* 0x0000002d291a7223 */ /* 0x040fe2000000001a */
[C---:B------:R-:W-:Y:S01]  /*6db0*/  FMUL R28, R38.reuse, R32 ;  /* 0x00000020261c7220 */ /* 0x040fe20000400000 */
[----:B------:R-:W-:Y:S02]  /*6dc0*/  HADD2.F32 R42, -RZ, R74.H1_H1 ;  /* 0x3000004aff2a7230 */ /* 0x000fe40000004100 */
[C---:B------:R-:W-:Y:S01]  /*6dd0*/  FMUL R29, R38.reuse, R33 ;  /* 0x00000021261d7220 */ /* 0x040fe20000400000 */
[----:B------:R-:W-:Y:S02]  /*6de0*/  HADD2.F32 R45, -RZ, R75.H0_H0 ;  /* 0x2000004bff2d7230 */ /* 0x000fe40000004100 */
[C---:B------:R-:W-:Y:S01]  /*6df0*/  FMUL R30, R38.reuse, R34 ;  /* 0x00000022261e7220 */ /* 0x040fe20000400000 */
[----:B------:R-:W-:Y:S01]  /*6e00*/  FFMA R31, R41, R40, R31 ;  /* 0x00000028291f7223 */ /* 0x000fe2000000001f */
[----:B------:R-:W-:Y:S01]  /*6e10*/  FMUL R35, R38, R35 ;  /* 0x0000002326237220 */ /* 0x000fe20000400000 */
[----:B------:R-:W-:Y:S01]  /*6e20*/  F2FP.F16.F32.PACK_AB R68, R17, R16 ;  /* 0x000000101144723e */ /* 0x000fe200000000ff */
[----:B------:R-:W-:Y:S01]  /*6e30*/  FFMA R28, R41, R43, R28 ;  /* 0x0000002b291c7223 */ /* 0x000fe2000000001c */
[----:B------:R-:W-:Y:S01]  /*6e40*/  F2FP.F16.F32.PACK_AB R69, R23, R18 ;  /* 0x000000121745723e */ /* 0x000fe200000000ff */
[----:B------:R-:W-:Y:S01]  /*6e50*/  FFMA R29, R41, R42, R29 ;  /* 0x0000002a291d7223 */ /* 0x000fe2000000001d */
[----:B------:R-:W-:Y:S01]  /*6e60*/  F2FP.F16.F32.PACK_AB R70, R21, R20 ;  /* 0x000000141546723e */ /* 0x000fe200000000ff */
[----:B------:R-:W-:Y:S01]  /*6e70*/  FFMA R30, R41, R45, R30 ;  /* 0x0000002d291e7223 */ /* 0x000fe2000000001e */
[----:B------:R-:W-:Y:S01]  /*6e80*/  F2FP.F16.F32.PACK_AB R71, R27, R22 ;  /* 0x000000161b47723e */ /* 0x000fe200000000ff */
[----:B------:R-:W-:Y:S01]  /*6e90*/  FFMA R35, R41, R44, R35 ;  /* 0x0000002c29237223 */ /* 0x000fe20000000023 */
[----:B------:R-:W-:Y:S02]  /*6ea0*/  F2FP.F16.F32.PACK_AB R80, R25, R24 ;  /* 0x000000181950723e */ /* 0x000fe400000000ff */
[----:B------:R-:W-:Y:S01]  /*6eb0*/  F2FP.F16.F32.PACK_AB R81, R31, R26 ;  /* 0x0000001a1f51723e */ /* 0x000fe200000000ff */
[----:B------:R1:W-:Y:S01]  /*6ec0*/  STS.128 [R114+0x20], R68 ;  /* 0x0000204472007388 */ /* 0x0003e20000000c00 */
[----:B------:R-:W-:Y:S02]  /*6ed0*/  F2FP.F16.F32.PACK_AB R82, R29, R28 ;  /* 0x0000001c1d52723e */ /* 0x000fe400000000ff */
[----:B------:R-:W-:Y:S05]  /*6ee0*/  F2FP.F16.F32.PACK_AB R83, R35, R30 ;  /* 0x0000001e2353723e */ /* 0x000fea00000000ff */
[----:B------:R1:W-:Y:S01]  /*6ef0*/  STS.128 [R103+0x10], R80 ;  /* 0x0000105067007388 */ /* 0x0003e20000000c00 */
[----:B------:R-:W-:Y:S01]  /*6f00*/  @!PT LDS RZ, [RZ] ;  /* 0x00000000fffff984 */ /* 0x000fe20000000800 */
[----:B------:R-:W-:Y:S01]  /*6f10*/  @!PT LDS RZ, [RZ] ;  /* 0x00000000fffff984 */ /* 0x000fe20000000800 */
[----:B------:R-:W-:Y:S01]  /*6f20*/  @!PT LDS RZ, [RZ] ;  /* 0x00000000fffff984 */ /* 0x000fe20000000800 */
[----:B------:R-:W-:Y:S01]  /*6f30*/  @!PT LDS RZ, [RZ] ;  /* 0x00000000fffff984 */ /* 0x000fe20000000800 */
[----:B------:R2:W-:Y:S07]  /*6f40*/  MEMBAR.ALL.CTA ;  /* 0x0000000000007992 */ /* 0x0005ee0000008000 */
[----:B--2---:R-:W2:Y:S02]  /*6f50*/  FENCE.VIEW.ASYNC.S ;  /* 0x00000000000073c6 */ /* 0x004ea40000000000 */
[----:B--2---:R-:W-:Y:S06]  /*6f60*/  BAR.SYNC.DEFER_BLOCKING 0x1, 0x80 ;  /* 0x0042000000007b1d */ /* 0x004fec0000010000 */
[----:B------:R-:W-:Y:S05]  /*6f70*/  @P0 BRA `(.L_x_91) ;  /* 0x00000000002c0947 */ /* 0x000fea0003800000 */
[----:B------:R-:W2:Y:S01]  /*6f80*/  LDCU.64 UR6, c[0x0][0x348] ;  /* 0x00006900ff0677ac */ /* 0x000ea20008000a00 */
[----:B------:R-:W-:Y:S02]  /*6f90*/  R2UR UR5, R118 ;  /* 0x00000000760572ca */ /* 0x000fe400000e0000 */
[----:B------:R-:W-:Y:S02]  /*6fa0*/  R2UR UR42, R111 ;  /* 0x000000006f2a72ca */ /* 0x000fe400000e0000 */
[----:B------:R-:W-:Y:S02]  /*6fb0*/  R2UR UR43, R110 ;  /* 0x000000006e2b72ca */ /* 0x000fe400000e0000 */
[----:B------:R-:W-:Y:S02]  /*6fc0*/  R2UR UR44, R108 ;  /* 0x000000006c2c72ca */ /* 0x000fe400000e0000 */
[----:B------:R-:W-:Y:S05]  /*6fd0*/  R2UR UR45, R109 ;  /* 0x000000006d2d72ca */ /* 0x000fea00000e0000 */
[----:B------:R-:W-:Y:S02]  /*6fe0*/  UIADD3 UR40, UPT, UPT, UR49, 0x200, UR5 ;  /* 0x0000020031287890 */ /* 0x000fe4000fffe005 */
[----:B--2---:R-:W-:Y:S04]  /*6ff0*/  UIADD3 UR4, UP0, UPT, UR6, 0x780, URZ ;  /* 0x0000078006047890 */ /* 0x004fe8000ff1e0ff */
[----:B------:R-:W-:Y:S09]  /*7000*/  UIADD3.X UR5, UPT, UPT, URZ, UR7, URZ, UP0, !UPT ;  /* 0x00000007ff057290 */ /* 0x000ff200087fe4ff */
[----:B------:R2:W-:Y:S02]  /*7010*/  UTMASTG.5D.IM2COL [UR40], [UR4] ;  /* 0x00000028040073b5 */ /* 0x0005e40008060000 */
[----:B--2---:R0:W-:Y:S02]  /*7020*/  UTMACMDFLUSH ;  /* 0x00000000000079b7 */ /* 0x0041e40000000000 */
.L_x_91:
[----:B------:R-:W-:Y:S05]  /*7030*/  BSYNC.RECONVERGENT B0 ;  /* 0x0000000000007941 */ /* 0x000fea0003800200 */
.L_x_90:
[----:B------:R-:W-:Y:S01]  /*7040*/  R2UR UR40, R46 ;  /* 0x000000002e2872ca */ /* 0x000fe200000e0000 */
[----:B------:R-:W-:Y:S11]  /*7050*/  BSSY.RECONVERGENT B0, `(.L_x_92) ;  /* 0x0000006000007945 */ /* 0x000ff60003800200 */
[----:B------:R-:W-:Y:S01]  /*7060*/  @!UPT UIADD3 URZ, UPT, UPT, URZ, URZ, URZ ;  /* 0x000000fffffff290 */ /* 0x000fe2000fffe0ff */
[----:B------:R-:W-:Y:S04]  /*7070*/  UISETP.NE.AND UP0, UPT, UR40, 0x3, UPT ;  /* 0x000000032800788c */ /* 0x000fe8000bf05270 */
[----:B------:R-:W-:Y:S01]  /*7080*/  USEL UR42, UR40, URZ, UP0 ;  /* 0x000000ff282a7287 */ /* 0x000fe20008000000 */
[----:B------:R-:W-:Y:S11]  /*7090*/  @P0 BRA `(.L_x_93) ;  /* 0x0000000000040947 */ /* 0x000ff60003800000 */
[----:B------:R-:W-:Y:S04]  /*70a0*/  DEPBAR.LE SB0, 0x1 ;  /* 0x000080400000791a */ /* 0x000fe80000000000 */
.L_x_93:
[----:B------:R-:W-:Y:S05]  /*70b0*/  BSYNC.RECONVERGENT B0 ;  /* 0x0000000000007941 */ /* 0x000fea0003800200 */
.L_x_92:
[----:B------:R-:W-:Y:S01]  /*70c0*/  BAR.SYNC.DEFER_BLOCKING 0x1, 0x80 ;  /* 0x0042000000007b1d */ /* 0x000fe20000010000 */
[----:B------:R-:W-:Y:S01]  /*70d0*/  ISETP.NE.AND P1, PT, R113, RZ, PT ;  /* 0x000000ff7100720c */ /* 0x000fe20003f25270 */
[----:B------:R-:W-:Y:S01]  /*70e0*/  UISETP.NE.AND UP0, UPT, UR51, URZ, UPT ;  /* 0x000000ff3300728c */ /* 0x000fe2000bf05270 */
[----:B------:R-:W-:Y:S11]  /*70f0*/  LEA R3, R120, UR49, 0x3 ;  /* 0x0000003178037c11 */ /* 0x000ff6000f8e18ff */
[----:B------:R-:W-:Y:S01]  /*7100*/  @P1 SHF.L.U32 R4, R47, 0x1f, RZ ;  /* 0x0000001f2f041819 */ /* 0x000fe200000006ff */
[----:B------:R-:W-:Y:S06]  /*7110*/  BRA.U !UP0, `(.L_x_94) ;  /* 0x0000000108287547 */ /* 0x000fec000b800000 */
[----:B------:R-:W2:Y:S01]  /*7120*/  S2R R0, SR_CgaCtaId ;  /* 0x0000000000007919 */ /* 0x000ea20000008800 */
[----:B------:R-:W-:Y:S05]  /*7130*/  IMAD.U32 R2, RZ, RZ, UR52 ;  /* 0x00000034ff027e24 */ /* 0x000fea000f8e00ff */
[C---:B------:R-:W-:Y:S01]  /*7140*/  @P1 LEA R5, R2.reuse, UR49, 0x3 ;  /* 0x0000003102051c11 */ /* 0x040fe2000f8e18ff */
[----:B------:R-:W-:Y:S04]  /*7150*/  VIADD R2, R2, 0x1 ;  /* 0x0000000102027836 */ /* 0x000fe80000000000 */
[----:B------:R-:W-:Y:S01]  /*7160*/  @P1 VIADD R5, R5, 0x98 ;  /* 0x0000009805051836 */ /* 0x000fe20000000000 */
[C---:B------:R-:W-:Y:S04]  /*7170*/  ISETP.NE.AND P0, PT, R2.reuse, 0x3, PT ;  /* 0x000000030200780c */ /* 0x040fe80003f05270 */
[----:B------:R-:W-:Y:S04]  /*7180*/  SEL R2, R2, RZ, P0 ;  /* 0x000000ff02027207 */ /* 0x000fe80000000000 */
[----:B------:R-:W-:Y:S02]  /*7190*/  R2UR UR52, R2 ;  /* 0x00000000023472ca */ /* 0x000fe400000e0000 */
[----:B--2---:R-:W-:Y:S04]  /*71a0*/  @P1 PRMT R0, R0, 0x654, R5 ;  /* 0x0000065400001816 */ /* 0x004fe80000000005 */
[----:B------:R2:W-:Y:S09]  /*71b0*/  @P1 SYNCS.ARRIVE.TRANS64.RED.A1T0 RZ, [R0+URZ], RZ ;  /* 0x000000ff00ff19a7 */ /* 0x0005f200081004ff */
.L_x_94:
[----:B------:R-:W3:Y:S01]  /*71c0*/  @P1 SYNCS.PHASECHK.TRANS64.TRYWAIT P0, [R3+URZ+0x80], R4 ;  /* 0x00008004030015a7 */ /* 0x000ee200080011ff */
[----:B------:R-:W-:Y:S01]  /*71d0*/  BSSY B1, `(.L_x_95) ;  /* 0x0000015000017945 */ /* 0x000fe20003800000 */
[----:B---3--:R-:W-:Y:S03]  /*71e0*/  @P1 SEL R117, RZ, 0x1, !P0 ;  /* 0x00000001ff751807 */ /* 0x008fe60004000000 */
[----:B------:R-:W-:Y:S05]  /*71f0*/  @!P1 BRA `(.L_x_96) ;  /* 0x0000000000489947 */ /* 0x000fea0003800000 */
[----:B------:R-:W-:Y:S01]  /*7200*/  ISETP.NE.AND P1, PT, R119, RZ, PT ;  /* 0x000000ff7700720c */ /* 0x000fe20003f25270 */
[----:B------:R-:W-:Y:S01]  /*7210*/  BSSY B0, `(.L_x_97) ;  /* 0x000000a000007945 */ /* 0x000fe20003800000 */
[----:B------:R-:W-:Y:S11]  /*7220*/  ISETP.NE.AND P0, PT, R117, RZ, PT ;  /* 0x000000ff7500720c */ /* 0x000ff60003f05270 */
[----:B------:R-:W-:Y:S04]  /*7230*/  @P1 IMAD R120, R120, 0x2000, R107 ;  /* 0x0000200078781824 */ /* 0x000fe800078e026b */
[----:B------:R-:W-:Y:S01]  /*7240*/  @P1 IMAD.IADD R5, R101, 0x1, R120 ;  /* 0x0000000165051824 */ /* 0x000fe200078e0278 */
[----:B------:R-:W-:Y:S03]  /*7250*/  @P1 IADD3 R2, PT, PT, R100, R120, RZ ;  /* 0x0000007864021210 */ /* 0x000fe60007ffe0ff */
[----:B--2---:R-:W-:Y:S01]  /*7260*/  @P1 IMAD.IADD R0, R106, 0x1, R5 ;  /* 0x000000016a001824 */ /* 0x004fe200078e0205 */
[----:B------:R-:W-:Y:S06]  /*7270*/  @P0 BRA `(.L_x_98) ;  /* 0x00000000000c0947 */ /* 0x000fec0003800000 */
[----:B------:R-:W-:Y:S04]  /*7280*/  SHF.L.U32 R4, R47, 0x1f, RZ ;  /* 0x0000001f2f047819 */ /* 0x000fe800000006ff */
[----:B------:R-:W2:Y:S02]  /*7290*/  SYNCS.PHASECHK.TRANS64.TRYWAIT P0, [R3+URZ+0x80], R4 ;  /* 0x00008004030075a7 */ /* 0x000ea400080011ff */
[----:B--2---:R-:W-:Y:S05]  /*72a0*/  @!P0 BRA `(.L_x_99) ;  /* 0x0000001800488947 */ /* 0x004fea0003800000 */
.L_x_98:
[----:B------:R-:W-:Y:S05]  /*72b0*/  BSYNC B0 ;  /* 0x0000000000007941 */ /* 0x000fea0003800000 */
.L_x_97:
[----:B------:R-:W-:Y:S11]  /*72c0*/  ISETP.NE.AND P0, PT, R119, RZ, PT ;  /* 0x000000ff7700720c */ /* 0x000ff60003f05270 */
[----:B------:R-:W-:Y:S02]  /*72d0*/  @!UPT UIADD3 URZ, UPT, UPT, URZ, URZ, URZ ;  /* 0x000000fffffff290 */ /* 0x000fe4000fffe0ff */
[----:B------:R3:W4:Y:S04]  /*72e0*/  @P0 LDS.128 R48, [R120] ;  /* 0x0000000078300984 */ /* 0x0007280000000c00 */
[----:B------:R3:W1:Y:S04]  /*72f0*/  @P0 LDS.128 R64, [R2+0x20] ;  /* 0x0000200002400984 */ /* 0x0006680000000c00 */
[----:B------:R3:W1:Y:S04]  /*7300*/  @P0 LDS.128 R56, [R5+0x10] ;  /* 0x0000100005380984 */ /* 0x0006680000000c00 */
[----:B------:R3:W1:Y:S02]  /*7310*/  @P0 LDS.128 R72, [R0+0x10] ;  /* 0x0000100000480984 */ /* 0x0006640000000c00 */
.L_x_96:
[----:B------:R-:W-:Y:S05]  /*7320*/  BSYNC B1 ;  /* 0x0000000000017941 */ /* 0x000fea0003800000 */
.L_x_95:
[----:B--23--:R-:W-:Y:S05]  /*7330*/  VIADD R0, R39, 0x20 ;  /* 0x0000002027007836 */ /* 0x00cfea0000000000 */
[----:B------:R-:W-:Y:S04]  /*7340*/  SHF.R.U32.HI R0, RZ, 0x15, R0 ;  /* 0x00000015ff007819 */ /* 0x000fe80000011600 */
[----:B------:R-:W-:Y:S11]  /*7350*/  LOP3.LUT P0, RZ, R0, 0x3, R91, 0x48, !PT ;  /* 0x0000000300ff7812 */ /* 0x000ff6000780485b */
[----:B------:R-:W-:Y:S02]  /*7360*/  @!UPT UIADD3 URZ, UPT, UPT, URZ, URZ, URZ ;  /* 0x000000fffffff290 */ /* 0x000fe4000fffe0ff */
[----:B------:R-:W-:Y:S05]  /*7370*/  @!P0 BRA `(.L_x_100) ;  /* 0x0000000000408947 */ /* 0x000fea0003800000 */
[----:B------:R-:W2:Y:S01]  /*7380*/  LDCU.64 UR8, c[0x4][0x70] ;  /* 0x01000e00ff0877ac */ /* 0x000ea20008000a00 */
[----:B------:R-:W-:Y:S01]  /*7390*/  MOV R3, 0x0 ;  /* 0x0000000000037802 */ /* 0x000fe20000000f00 */
[----:B------:R-:W-:Y:S02]  /*73a0*/  HFMA2 R12, -RZ, RZ, 0, 5.9604644775390625e-08 ;  /* 0x00000001ff0c7431 */ /* 0x000fe400000001ff */
[----:B------:R-:W-:Y:S02]  /*73b0*/  IMAD.MOV.U32 R8, RZ, RZ, 0x192 ;  /* 0x00000192ff087424 */ /* 0x000fe400078e00ff */
[----:B------:R-:W-:Y:S01]  /*73c0*/  IMAD.MOV.U32 R13, RZ, RZ, RZ ;  /* 0x000000ffff0d7224 */ /* 0x000fe200078e00ff */
[----:B------:R-:W3:Y:S01]  /*73d0*/  LDCU.64 UR6, c[0x4][0x78] ;  /* 0x01000f00ff0677ac */ /* 0x000ee20008000a00 */
[----:B------:R-:W1:Y:S01]  /*73e0*/  LDC.64 R2, c[0x4][R3] ;  /* 0x0100000003027b82 */ /* 0x000e620000000a00 */
[----:B------:R-:W5:Y:S01]  /*73f0*/  LDCU.64 UR4, c[0x4][0x10] ;  /* 0x01000200ff0477ac */ /* 0x000f620008000a00 */
[----:B--2---:R-:W-:Y:S01]  /*7400*/  MOV R5, UR9 ;  /* 0x0000000900057c02 */ /* 0x004fe20008000f00 */
[----:B------:R-:W-:Y:S01]  /*7410*/  IMAD.U32 R4, RZ, RZ, UR8 ;  /* 0x00000008ff047e24 */ /* 0x000fe2000f8e00ff */
[----:B---3--:R-:W-:Y:S01]  /*7420*/  MOV R7, UR7 ;  /* 0x0000000700077c02 */ /* 0x008fe20008000f00 */
[----:B------:R-:W-:Y:S01]  /*7430*/  IMAD.U32 R6, RZ, RZ, UR6 ;  /* 0x00000006ff067e24 */ /* 0x000fe2000f8e00ff */
[----:B-----5:R-:W-:Y:S01]  /*7440*/  MOV R11, UR5 ;  /* 0x00000005000b7c02 */ /* 0x020fe20008000f00 */
[----:B------:R-:W-:Y:S02]  /*7450*/  IMAD.U32 R10, RZ, RZ, UR4 ;  /* 0x00000004ff0a7e24 */ /* 0x000fe4000f8e00ff */
[----:B------:R-:W-:Y:S07]  /*7460*/  LEPC R20, `(.L_x_100) ;  /* 0x000000001014794e */ /* 0x000fee0000000000 */
[----:B-1--4-:R-:W-:Y:S05]  /*7470*/  CALL.ABS.NOINC R2 ;  /* 0x0000000002007343 */ /* 0x012fea0003c00000 */
.L_x_100:
[----:B------:R-:W-:Y:S01]  /*7480*/  ISETP.NE.AND P0, PT, R89, RZ, PT ;  /* 0x000000ff5900720c */ /* 0x000fe20003f05270 */
[----:B------:R-:W-:Y:S05]  /*7490*/  WARPSYNC.ALL ;  /* 0x0000000000007948 */ /* 0x000fea0003800000 */
[----:B------:R-:W-:Y:S01]  /*74a0*/  R2UR UR4, R39 ;  /* 0x00000000270472ca */ /* 0x000fe200000e0000 */
[----:B------:R-:W2:Y:S01]  /*74b0*/  S2UR UR6, SR_CgaCtaId ;  /* 0x00000000000679c3 */ /* 0x000ea20000008800 */
[----:B------:R-:W-:Y:S01]  /*74c0*/  R2UR UR5, R102 ;  /* 0x00000000660572ca */ /* 0x000fe200000e0000 */
[--C-:B----4-:R-:W-:Y:S01]  /*74d0*/  HADD2.F32 R40, -RZ, R48.reuse.H0_H0 ;  /* 0x20000030ff287230 */ /* 0x110fe20000004100 */
[----:B------:R-:W-:Y:S01]  /*74e0*/  BSSY.RECONVERGENT B0, `(.L_x_101) ;  /* 0x0000091000007945 */ /* 0x000fe20003800200 */
[----:B------:R-:W-:Y:S02]  /*74f0*/  HADD2.F32 R42, -RZ, R48.H1_H1 ;  /* 0x30000030ff2a7230 */ /* 0x000fe40000004100 */
[--C-:B------:R-:W-:Y:S02]  /*7500*/  HADD2.F32 R43, -RZ, R49.reuse.H0_H0 ;  /* 0x20000031ff2b7230 */ /* 0x100fe40000004100 */
[----:B------:R-:W-:Y:S02]  /*7510*/  HADD2.F32 R44, -RZ, R49.H1_H1 ;  /* 0x30000031ff2c7230 */ /* 0x000fe40000004100 */
[--C-:B------:R-:W-:Y:S02]  /*7520*/  HADD2.F32 R45, -RZ, R50.reuse.H0_H0 ;  /* 0x20000032ff2d7230 */ /* 0x100fe40000004100 */
[----:B------:R-:W3:Y:S01]  /*7530*/  LDTM.x32 R4, tmem[UR4+0x20] ;  /* 0x00002004000479ee */ /* 0x000ee200082c0000 */
[----:B------:R-:W-:Y:S01]  /*7540*/  NOP ;  /* 0x0000000000007918 */ /* 0x000fe20000000000 */
[----:B------:R-:W-:Y:S01]  /*7550*/  USHF.L.U32 UR4, UR42, 0xd, URZ ;  /* 0x0000000d2a047899 */ /* 0x000fe200080006ff */
[----:B------:R-:W-:Y:S01]  /*7560*/  HADD2.F32 R46, -RZ, R50.H1_H1 ;  /* 0x30000032ff2e7230 */ /* 0x000fe20000004100 */
[----:B------:R-:W-:Y:S01]  /*7570*/  UIADD3 UR5, UPT, UPT, UR5, 0xe0, URZ ;  /* 0x000000e005057890 */ /* 0x000fe2000fffe0ff */
[--C-:B------:R-:W-:Y:S02]  /*7580*/  HADD2.F32 R47, -RZ, R51.reuse.H0_H0 ;  /* 0x20000033ff2f7230 */ /* 0x100fe40000004100 */
[----:B------:R-:W-:Y:S01]  /*7590*/  HADD2.F32 R49, -RZ, R51.H1_H1 ;  /* 0x30000033ff317230 */ /* 0x000fe20000004100 */
[----:B-1----:R-:W-:Y:S01]  /*75a0*/  IADD3 R114, PT, PT, R107, UR4, RZ ;  /* 0x000000046b727c10 */ /* 0x002fe2000fffe0ff */
[--C-:B------:R-:W-:Y:S02]  /*75b0*/  HADD2.F32 R48, -RZ, R56.reuse.H0_H0 ;  /* 0x20000038ff307230 */ /* 0x100fe40000004100 */
[----:B------:R-:W-:Y:S01]  /*75c0*/  HADD2.F32 R51, -RZ, R56.H1_H1 ;  /* 0x30000038ff337230 */ /* 0x000fe20000004100 */
[-C--:B------:R-:W-:Y:S01]  /*75d0*/  IADD3 R115, PT, PT, R101, R114.reuse, RZ ;  /* 0x0000007265737210 */ /* 0x080fe20007ffe0ff */
[--C-:B------:R-:W-:Y:S01]  /*75e0*/  HADD2.F32 R50, -RZ, R57.reuse.H0_H0 ;  /* 0x20000039ff327230 */ /* 0x100fe20000004100 */
[----:B------:R-:W-:Y:S01]  /*75f0*/  IADD3 R114, PT, PT, R100, R114, RZ ;  /* 0x0000007264727210 */ /* 0x000fe20007ffe0ff */
[----:B------:R-:W-:Y:S01]  /*7600*/  HADD2.F32 R52, -RZ, R57.H1_H1 ;  /* 0x30000039ff347230 */ /* 0x000fe20000004100 */
[----:B------:R-:W-:Y:S01]  /*7610*/  IADD3 R124, PT, PT, R106, R115, RZ ;  /* 0x000000736a7c7210 */ /* 0x000fe20007ffe0ff */
[--C-:B------:R-:W-:Y:S02]  /*7620*/  HADD2.F32 R53, -RZ, R58.reuse.H0_H0 ;  /* 0x2000003aff357230 */ /* 0x100fe40000004100 */
[----:B------:R-:W-:Y:S02]  /*7630*/  HADD2.F32 R54, -RZ, R58.H1_H1 ;  /* 0x3000003aff367230 */ /* 0x000fe40000004100 */
[--C-:B------:R-:W-:Y:S02]  /*7640*/  HADD2.F32 R55, -RZ, R59.reuse.H0_H0 ;  /* 0x2000003bff377230 */ /* 0x100fe40000004100 */
[----:B------:R-:W-:Y:S01]  /*7650*/  HADD2.F32 R56, -RZ, R59.H1_H1 ;  /* 0x3000003bff387230 */ /* 0x000fe20000004100 */
[----:B--2---:R-:W-:Y:S01]  /*7660*/  UPRMT UR5, UR6, 0x654, UR5 ;  /* 0x0000065406057896 */ /* 0x004fe20008000005 */
[C---:B---3--:R-:W-:Y:S01]  /*7670*/  FMUL R4, R38.reuse, R4 ;  /* 0x0000000426047220 */ /* 0x048fe20000400000 */
[C---:B------:R-:W-:Y:S01]  /*7680*/  FMUL R5, R38.reuse, R5 ;  /* 0x0000000526057220 */ /* 0x040fe20000400000 */
[C---:B------:R-:W-:Y:S01]  /*7690*/  FMUL R6, R38.reuse, R6 ;  /* 0x0000000626067220 */ /* 0x040fe20000400000 */
[C---:B------:R-:W-:Y:S01]  /*76a0*/  FMUL R7, R38.reuse, R7 ;  /* 0x0000000726077220 */ /* 0x040fe20000400000 */
[C---:B------:R-:W-:Y:S01]  /*76b0*/  FFMA R4, R41.reuse, R40, R4 ;  /* 0x0000002829047223 */ /* 0x040fe20000000004 */
[C---:B------:R-:W-:Y:S01]  /*76c0*/  FFMA R5, R41.reuse, R42, R5 ;  /* 0x0000002a29057223 */ /* 0x040fe20000000005 */
[C---:B------:R-:W-:Y:S01]  /*76d0*/  FFMA R6, R41.reuse, R43, R6 ;  /* 0x0000002b29067223 */ /* 0x040fe20000000006 */
[----:B------:R-:W-:Y:S01]  /*76e0*/  FFMA R7, R41, R44, R7 ;  /* 0x0000002c29077223 */ /* 0x000fe20000000007 */
[----:B------:R-:W-:Y:S01]  /*76f0*/  SYNCS.ARRIVE.TRANS64.RED.A1T0 RZ, [UR5], RZ ;  /* 0x000000ffffff79a7 */ /* 0x000fe20008100405 */
[C---:B------:R-:W-:Y:S01]  /*7700*/  FMUL R8, R38.reuse, R8 ;  /* 0x0000000826087220 */ /* 0x040fe20000400000 */
[----:B------:R-:W-:Y:S01]  /*7710*/  F2FP.F16.F32.PACK_AB R80, R5, R4 ;  /* 0x000000040550723e */ /* 0x000fe200000000ff */
[C---:B------:R-:W-:Y:S01]  /*7720*/  FMUL R9, R38.reuse, R9 ;  /* 0x0000000926097220 */ /* 0x040fe20000400000 */
[----:B------:R-:W-:Y:S01]  /*7730*/  F2FP.F16.F32.PACK_AB R81, R7, R6 ;  /* 0x000000060751723e */ /* 0x000fe200000000ff */
[C---:B------:R-:W-:Y:S01]  /*7740*/  FFMA R8, R41.reuse, R45, R8 ;  /* 0x0000002d29087223 */ /* 0x040fe20000000008 */
[C---:B------:R-:W-:Y:S01]  /*7750*/  FMUL R0, R38.reuse, R10 ;  /* 0x0000000a26007220 */ /* 0x040fe20000400000 */
[C---:B------:R-:W-:Y:S01]  /*7760*/  FFMA R9, R41.reuse, R46, R9 ;  /* 0x0000002e29097223 */ /* 0x040fe20000000009 */
[C---:B------:R-:W-:Y:S01]  /*7770*/  FMUL R2, R38.reuse, R11 ;  /* 0x0000000b26027220 */ /* 0x040fe20000400000 */
[C---:B------:R-:W-:Y:S01]  /*7780*/  FMUL R3, R38.reuse, R12 ;  /* 0x0000000c26037220 */ /* 0x040fe20000400000 */
[----:B------:R-:W-:Y:S01]  /*7790*/  FFMA R0, R41, R47, R0 ;  /* 0x0000002f29007223 */ /* 0x000fe20000000000 */
[C---:B------:R-:W-:Y:S01]  /*77a0*/  FMUL R10, R38.reuse, R13 ;  /* 0x0000000d260a7220 */ /* 0x040fe20000400000 */
[----:B------:R-:W-:Y:S01]  /*77b0*/  F2FP.F16.F32.PACK_AB R82, R9, R8 ;  /* 0x000000080952723e */ /* 0x000fe200000000ff */
[C---:B------:R-:W-:Y:S01]  /*77c0*/  FFMA R2, R41.reuse, R49, R2 ;  /* 0x0000003129027223 */ /* 0x040fe20000000002 */
[C---:B------:R-:W-:Y:S01]  /*77d0*/  FFMA R3, R41.reuse, R48, R3 ;  /* 0x0000003029037223 */ /* 0x040fe20000000003 */
[C---:B------:R-:W-:Y:S01]  /*77e0*/  FFMA R10, R41.reuse, R51, R10 ;  /* 0x00000033290a7223 */ /* 0x040fe2000000000a */
[C---:B------:R-:W-:Y:S01]  /*77f0*/  FMUL R11, R38.reuse, R14 ;  /* 0x0000000e260b7220 */ /* 0x040fe20000400000 */
[C---:B------:R-:W-:Y:S01]  /*7800*/  FMUL R15, R38.reuse, R15 ;  /* 0x0000000f260f7220 */ /* 0x040fe20000400000 */
[C---:B------:R-:W-:Y:S01]  /*7810*/  FMUL R12, R38.reuse, R16 ;  /* 0x00000010260c7220 */ /* 0x040fe20000400000 */
[C---:B------:R-:W-:Y:S01]  /*7820*/  FMUL R13, R38.reuse, R17 ;  /* 0x00000011260d7220 */ /* 0x040fe20000400000 */
[C---:B------:R-:W-:Y:S01]  /*7830*/  FFMA R11, R41.reuse, R50, R11 ;  /* 0x00000032290b7223 */ /* 0x040fe2000000000b */
[C---:B------:R-:W-:Y:S01]  /*7840*/  FMUL R14, R38.reuse, R18 ;  /* 0x00000012260e7220 */ /* 0x040fe20000400000 */
[C---:B------:R-:W-:Y:S01]  /*7850*/  FFMA R15, R41.reuse, R52, R15 ;  /* 0x00000034290f7223 */ /* 0x040fe2000000000f */
[--C-:B------:R-:W-:Y:S02]  /*7860*/  HADD2.F32 R57, -RZ, R64.reuse.H0_H0 ;  /* 0x20000040ff397230 */ /* 0x100fe40000004100 */
[----:B------:R-:W-:Y:S01]  /*7870*/  FMUL R19, R38, R19 ;  /* 0x0000001326137220 */ /* 0x000fe20000400000 */
[----:B------:R-:W-:Y:S01]  /*7880*/  F2FP.F16.F32.PACK_AB R83, R2, R0 ;  /* 0x000000000253723e */ /* 0x000fe200000000ff */
[C---:B------:R-:W-:Y:S01]  /*7890*/  FFMA R12, R41.reuse, R53, R12 ;  /* 0x00000035290c7223 */ /* 0x040fe2000000000c */
[----:B------:R-:W-:Y:S02]  /*78a0*/  HADD2.F32 R58, -RZ, R64.H1_H1 ;  /* 0x30000040ff3a7230 */ /* 0x000fe40000004100 */
[C---:B------:R-:W-:Y:S01]  /*78b0*/  FMUL R16, R38.reuse, R20 ;  /* 0x0000001426107220 */ /* 0x040fe20000400000 */
[C---:B------:R-:W-:Y:S01]  /*78c0*/  FFMA R13, R41.reuse, R54, R13 ;  /* 0x00000036290d7223 */ /* 0x040fe2000000000d */
[----:B------:R1:W-:Y:S01]  /*78d0*/  STS.128 [R107+UR4], R80 ;  /* 0x000000506b007988 */ /* 0x0003e20008000c04 */
[--C-:B------:R-:W-:Y:S02]  /*78e0*/  HADD2.F32 R59, -RZ, R65.reuse.H0_H0 ;  /* 0x20000041ff3b7230 */ /* 0x100fe40000004100 */
[C---:B------:R-:W-:Y:S01]  /*78f0*/  FMUL R17, R38.reuse, R21 ;  /* 0x0000001526117220 */ /* 0x040fe20000400000 */
[C---:B------:R-:W-:Y:S01]  /*7900*/  FFMA R14, R41.reuse, R55, R14 ;  /* 0x00000037290e7223 */ /* 0x040fe2000000000e */
[----:B------:R-:W-:Y:S02]  /*7910*/  HADD2.F32 R60, -RZ, R65.H1_H1 ;  /* 0x30000041ff3c7230 */ /* 0x000fe40000004100 */
[C---:B------:R-:W-:Y:S01]  /*7920*/  FMUL R18, R38.reuse, R22 ;  /* 0x0000001626127220 */ /* 0x040fe20000400000 */
[C---:B------:R-:W-:Y:S01]  /*7930*/  FFMA R19, R41.reuse, R56, R19 ;  /* 0x0000003829137223 */ /* 0x040fe20000000013 */
        /* <DEDUP_REMOVED lines=13> */
[----:B------:R-:W-:Y:S01]  /*7a10*/  FMUL R27, R38, R27 ;  /* 0x0000001b261b7220 */ /* 0x000fe20000400000 */
[----:B------:R-:W-:Y:S01]  /*7a20*/  F2FP.F16.F32.PACK_AB R100, R10, R3 ;  /* 0x000000030a64723e */ /* 0x000fe200000000ff */
[----:B------:R-:W-:Y:S01]  /*7a30*/  FFMA R20, R41, R61, R20 ;  /* 0x0000003d29147223 */ /* 0x000fe20000000014 */
[----:B------:R-:W-:Y:S01]  /*7a40*/  F2FP.F16.F32.PACK_AB R101, R15, R11 ;  /* 0x0000000b0f65723e */ /* 0x000fe200000000ff */
[----:B------:R-:W-:Y:S01]  /*7a50*/  HADD2.F32 R66, -RZ, R72.H1_H1 ;  /* 0x30000048ff427230 */ /* 0x000fe20000004100 */
[----:B------:R-:W-:Y:S01]  /*7a60*/  F2FP.F16.F32.PACK_AB R102, R13, R12 ;  /* 0x0000000c0d66723e */ /* 0x000fe200000000ff */
[C---:B------:R-:W-:Y:S01]  /*7a70*/  FMUL R24, R38.reuse, R28 ;  /* 0x0000001c26187220 */ /* 0x040fe20000400000 */
[----:B------:R-:W-:Y:S01]  /*7a80*/  F2FP.F16.F32.PACK_AB R103, R19, R14 ;  /* 0x0000000e1367723e */ /* 0x000fe200000000ff */
[C---:B------:R-:W-:Y:S01]  /*7a90*/  FFMA R21, R41.reuse, R62, R21 ;  /* 0x0000003e29157223 */ /* 0x040fe20000000015 */
[--C-:B------:R-:W-:Y:S02]  /*7aa0*/  HADD2.F32 R67, -RZ, R73.reuse.H0_H0 ;  /* 0x20000049ff437230 */ /* 0x100fe40000004100 */
[C---:B------:R-:W-:Y:S01]  /*7ab0*/  FMUL R25, R38.reuse, R29 ;  /* 0x0000001d26197220 */ /* 0x040fe20000400000 */
[C---:B------:R-:W-:Y:S01]  /*7ac0*/  FFMA R22, R41.reuse, R63, R22 ;  /* 0x0000003f29167223 */ /* 0x040fe20000000016 */
[----:B------:R1:W-:Y:S01]  /*7ad0*/  STS.128 [R115+0x10], R100 ;  /* 0x0000106473007388 */ /* 0x0003e20000000c00 */
        /* <DEDUP_REMOVED lines=40> */
[----:B------:R-:W-:Y:S01]  /*7d60*/  R2UR UR11, R110 ;  /* 0x000000006e0b72ca */ /* 0x000fe200000e0000 */
[----:B------:R-:W-:Y:S01]  /*7d70*/  UIADD3 UR9, UPT, UPT, UR41, 0x20, URZ ;  /* 0x0000002029097890 */ /* 0x000fe2000fffe0ff */
[----:B------:R-:W-:Y:S01]  /*7d80*/  R2UR UR12, R108 ;  /* 0x000000006c0c72ca */ /* 0x000fe200000e0000 */
[----:B------:R-:W-:Y:S01]  /*7d90*/  UIADD3 UR8, UPT, UPT, UR49, 0x200, UR4 ;  /* 0x0000020031087890 */ /* 0x000fe2000fffe004 */
[----:B------:R-:W-:Y:S01]  /*7da0*/  R2UR UR13, R109 ;  /* 0x000000006d0d72ca */ /* 0x000fe200000e0000 */
[----:B--2---:R-:W-:Y:S04]  /*7db0*/  UIADD3 UR6, UP0, UPT, UR14, 0x780, URZ ;  /* 0x000007800e067890 */ /* 0x004fe8000ff1e0ff */
[----:B------:R-:W-:Y:S09]  /*7dc0*/  UIADD3.X UR7, UPT, UPT, URZ, UR15, URZ, UP0, !UPT ;  /* 0x0000000fff077290 */ /* 0x000ff200087fe4ff */
[----:B------:R2:W-:Y:S02]  /*7dd0*/  UTMASTG.5D.IM2COL [UR8], [UR6] ;  /* 0x00000008060073b5 */ /* 0x0005e40008060000 */
[----:B--2---:R0:W-:Y:S02]  /*7de0*/  UTMACMDFLUSH ;  /* 0x00000000000079b7 */ /* 0x0041e40000000000 */
.L_x_102:
[----:B------:R-:W-:Y:S05]  /*7df0*/  BSYNC.RECONVERGENT B0 ;  /* 0x0000000000007941 */ /* 0x000fea0003800200 */
.L_x_101:
[----:B------:R-:W-:Y:S01]  /*7e00*/  MOV R0, UR40 ;  /* 0x0000002800007c02 */ /* 0x000fe20008000f00 */
[----:B------:R-:W-:Y:S01]  /*7e10*/  UIADD3 UR4, UPT, UPT, UR42, 0x1, URZ ;  /* 0x000000012a047890 */ /* 0x000fe2000fffe0ff */
[----:B------:R-:W-:Y:S05]  /*7e20*/  BSSY.RECONVERGENT B0, `(.L_x_103) ;  /* 0x0000005000007945 */ /* 0x000fea0003800200 */
[----:B------:R-:W-:Y:S02]  /*7e30*/  MOV R2, UR4 ;  /* 0x0000000400027c02 */ /* 0x000fe40008000f00 */
[----:B------:R-:W-:Y:S01]  /*7e40*/  MOV R46, UR4 ;  /* 0x00000004002e7c02 */ /* 0x000fe20008000f00 */
[----:B------:R-:W-:Y:S05]  /*7e50*/  @P0 BRA `(.L_x_104) ;  /* 0x0000000000040947 */ /* 0x000fea0003800000 */
[----:B------:R-:W-:Y:S04]  /*7e60*/  DEPBAR.LE SB0, 0x1 ;  /* 0x000080400000791a */ /* 0x000fe80000000000 */
.L_x_104:
[----:B------:R-:W-:Y:S05]  /*7e70*/  BSYNC.RECONVERGENT B0 ;  /* 0x0000000000007941 */ /* 0x000fea0003800200 */
.L_x_103:
[----:B------:R-:W-:Y:S01]  /*7e80*/  BAR.SYNC.DEFER_BLOCKING 0x1, 0x80 ;  /* 0x0042000000007b1d */ /* 0x000fe20000010000 */
[----:B------:R-:W-:Y:S01]  /*7e90*/  ISETP.NE.AND P0, PT, R2, 0x3, PT ;  /* 0x000000030200780c */ /* 0x000fe20003f05270 */
[----:B------:R-:W-:Y:S03]  /*7ea0*/  UISETP.NE.AND UP0, UPT, UR51, -0x2, UPT ;  /* 0xfffffffe3300788c */ /* 0x000fe6000bf05270 */
[----:B------:R-:W-:Y:S01]  /*7eb0*/  ISETP.EQ.XOR P1, PT, R0, 0x3, !P0 ;  /* 0x000000030000780c */ /* 0x000fe20004722a70 */
[----:B------:R-:W-:Y:S01]  /*7ec0*/  VIADD R0, R36, 0x1 ;  /* 0x0000000124007836 */ /* 0x000fe20000000000 */
[----:B------:R-:W-:Y:S02]  /*7ed0*/  SEL R46, R46, RZ, P0 ;  /* 0x000000ff2e2e7207 */ /* 0x000fe40000000000 */
[----:B------:R-:W-:Y:S04]  /*7ee0*/  SEL R3, RZ, 0x1, !P1 ;  /* 0x00000001ff037807 */ /* 0x000fe80004800000 */
[----:B------:R-:W-:Y:S01]  /*7ef0*/  LOP3.LUT R88, R88, R3, RZ, 0x3c, !PT ;  /* 0x0000000358587212 */ /* 0x000fe200078e3cff */
[----:B------:R-:W-:Y:S06]  /*7f00*/  BRA.U !UP0, `(.L_x_105) ;  /* 0x00000001082c7547 */ /* 0x000fec000b800000 */
[----:B------:R-:W-:Y:S01]  /*7f10*/  ISETP.NE.AND P2, PT, R113, RZ, PT ;  /* 0x000000ff7100720c */ /* 0x000fe20003f45270 */
[----:B------:R-:W2:Y:S01]  /*7f20*/  S2R R2, SR_CgaCtaId ;  /* 0x0000000000027919 */ /* 0x000ea20000008800 */
[----:B------:R-:W-:Y:S11]  /*7f30*/  IMAD.U32 R3, RZ, RZ, UR52 ;  /* 0x00000034ff037e24 */ /* 0x000ff6000f8e00ff */
        /* <DEDUP_REMOVED lines=8> */
.L_x_105:
[----:B------:R-:W-:Y:S01]  /*7fc0*/  R2UR UR5, R84 ;  /* 0x00000000540572ca */ /* 0x000fe200000e0000 */
[----:B------:R-:W-:Y:S01]  /*7fd0*/  UISETP.NE.AND UP0, UPT, UR55, URZ, UPT ;  /* 0x000000ff3700728c */ /* 0x000fe2000bf05270 */
[----:B------:R-:W-:Y:S01]  /*7fe0*/  R2UR UR4, R85 ;  /* 0x00000000550472ca */ /* 0x000fe200000e0000 */
[----:B------:R-:W-:Y:S01]  /*7ff0*/  IMAD.MOV.U32 R17, RZ, RZ, R105 ;  /* 0x000000ffff117224 */ /* 0x000fe200078e0069 */
[----:B------:R-:W-:Y:S01]  /*8000*/  ISETP.NE.AND P0, PT, R0, 0x2, PT ;  /* 0x000000020000780c */ /* 0x000fe20003f05270 */
[----:B------:R-:W-:Y:S01]  /*8010*/  UIADD3 UR51, UPT, UPT, UR51, 0x2, URZ ;  /* 0x0000000233337890 */ /* 0x000fe2000fffe0ff */
[----:B------:R-:W-:Y:S02]  /*8020*/  LOP3.LUT R86, R86, 0x1, RZ, 0x3c, !PT ;  /* 0x0000000156567812 */ /* 0x000fe400078e3cff */
[----:B--2---:R-:W-:Y:S02]  /*8030*/  SEL R2, RZ, 0x1, P0 ;  /* 0x00000001ff027807 */ /* 0x004fe40000000000 */
[----:B------:R-:W-:Y:S02]  /*8040*/  SEL R36, R0, RZ, P0 ;  /* 0x000000ff00247207 */ /* 0x000fe40000000000 */
[----:B------:R-:W-:Y:S01]  /*8050*/  LOP3.LUT R87, R87, R2, RZ, 0x3c, !PT ;  /* 0x0000000257577212 */ /* 0x000fe200078e3cff */
[----:B------:R-:W-:Y:S02]  /*8060*/  UIADD3 UR22, UPT, UPT, UR36, UR5, URZ ;  /* 0x0000000524167290 */ /* 0x000fe4000fffe0ff */
[----:B------:R-:W-:Y:S01]  /*8070*/  UIADD3 UR50, UPT, UPT, UR37, UR4, URZ ;  /* 0x0000000425327290 */ /* 0x000fe2000fffe0ff */
[----:B------:R-:W-:Y:S11]  /*8080*/  BRA.U UP0, `(.L_x_106) ;  /* 0xffffffd500247547 */ /* 0x000ff6000b83ffff */
[----:B------:R-:W-:-:S13]  /*8090*/  ISETP.NE.AND P1, PT, R98, RZ, PT ;  /* 0x000000ff6200720c */ /* 0x000fda0003f25270 */
[----:B------:R-:W-:Y:S05]  /*80a0*/  @!P1 BRA `(.L_x_107) ;  /* 0x0000000000489947 */ /* 0x000fea0003800000 */
[----:B------:R-:W2:Y:S02]  /*80b0*/  LDCU.64 UR4, c[0x0][0x990] ;  /* 0x00013200ff0477ac */ /* 0x000ea40008000a00 */
[----:B--2---:R-:W-:-:S04]  /*80c0*/  UISETP.NE.U32.AND UP0, UPT, UR4, URZ, UPT ;  /* 0x000000ff0400728c */ /* 0x004fc8000bf05070 */
[----:B------:R-:W-:-:S09]  /*80d0*/  UISETP.NE.AND.EX UP0, UPT, UR5, URZ, UPT, UP0 ;  /* 0x000000ff0500728c */ /* 0x000fd2000bf05300 */
[----:B------:R-:W-:Y:S05]  /*80e0*/  BRA.U UP0, `(.L_x_108) ;  /* 0x00000001000c7547 */ /* 0x000fea000b800000 */
[----:B------:R-:W-:-:S13]  /*80f0*/  FSETP.NEU.AND P0, PT, R41, RZ, PT ;  /* 0x000000ff2900720b */ /* 0x000fda0003f0d000 */
[----:B------:R-:W-:Y:S05]  /*8100*/  @!P0 EXIT ;  /* 0x000000000000894d */ /* 0x000fea0003800000 */
[----:B------:R-:W-:Y:S05]  /*8110*/  BRA `(.L_x_107) ;  /* 0x00000000002c7947 */ /* 0x000fea0003800000 */
.L_x_108:
[----:B------:R-:W-:Y:S01]  /*8120*/  ISETP.NE.AND P0, PT, R112, RZ, PT ;  /* 0x000000ff7000720c */ /* 0x000fe20003f05270 */
[----:B------:R-:W-:-:S12]  /*8130*/  BSSY.RECONVERGENT B0, `(.L_x_107) ;  /* 0x0000009000007945 */ /* 0x000fd80003800200 */
[----:B------:R-:W-:Y:S05]  /*8140*/  @P0 BRA `(.L_x_109) ;  /* 0x0000000000140947 */ /* 0x000fea0003800000 */
[----:B------:R-:W2:Y:S02]  /*8150*/  LDCU.64 UR4, c[0x0][0x988] ;  /* 0x00013100ff0477ac */ /* 0x000ea40008000a00 */
[----:B--2---:R-:W-:-:S04]  /*8160*/  ISETP.NE.U32.AND P0, PT, RZ, UR4, PT ;  /* 0x00000004ff007c0c */ /* 0x004fc8000bf05070 */
[----:B------:R-:W-:-:S13]  /*8170*/  ISETP.NE.AND.EX P0, PT, RZ, UR5, PT, P0 ;  /* 0x00000005ff007c0c */ /* 0x000fda000bf05300 */
[----:B------:R-:W-:Y:S05]  /*8180*/  @!P0 EXIT ;  /* 0x000000000000894d */ /* 0x000fea0003800000 */
[----:B------:R-:W-:Y:S05]  /*8190*/  BRA `(.L_x_110) ;  /* 0x0000000000087947 */ /* 0x000fea0003800000 */
.L_x_109:
[----:B------:R-:W-:-:S13]  /*81a0*/  FSETP.NEU.AND P0, PT, R41, RZ, PT ;  /* 0x000000ff2900720b */ /* 0x000fda0003f0d000 */
[----:B------:R-:W-:Y:S05]  /*81b0*/  @!P0 EXIT ;  /* 0x000000000000894d */ /* 0x000fea0003800000 */
.L_x_110:
[----:B------:R-:W-:Y:S05]  /*81c0*/  BSYNC.RECONVERGENT B0 ;  /* 0x0000000000007941 */ /* 0x000fea0003800200 */
.L_x_107:
[----:B------:R-:W2:Y:S01]  /*81d0*/  S2UR UR5, SR_CgaCtaId ;  /* 0x00000000000579c3 */ /* 0x000ea20000008800 */
[----:B------:R-:W-:Y:S01]  /*81e0*/  ULEA UR4, UR52, UR49, 0x3 ;  /* 0x0000003134047291 */ /* 0x000fe2000f8e18ff */
[----:B------:R-:W-:-:S04]  /*81f0*/  DEPBAR.LE SB0, 0x0 ;  /* 0x000080000000791a */ /* 0x000fc80000000000 */
[----:B------:R-:W-:-:S04]  /*8200*/  UIADD3 UR4, UPT, UPT, UR4, 0x98, URZ ;  /* 0x0000009804047890 */ /* 0x000fc8000fffe0ff */
[----:B--2---:R-:W-:-:S09]  /*8210*/  UPRMT UR4, UR5, 0x654, UR4 ;  /* 0x0000065405047896 */ /* 0x004fd20008000004 */
[----:B------:R-:W-:Y:S01]  /*8220*/  SYNCS.ARRIVE.TRANS64.RED.A1T0 RZ, [UR4], RZ ;  /* 0x000000ffffff79a7 */ /* 0x000fe20008100404 */
[----:B------:R-:W-:Y:S05]  /*8230*/  EXIT ;  /* 0x000000000000794d */ /* 0x000fea0003800000 */
.L_x_19:
[----:B------:R-:W-:Y:S07]  /*8240*/  MOV R0, UR9 ;  /* 0x0000000900007c02 */ /* 0x000fee0008000f00 */
.L_x_111:
[----:B--2---:R2:W3:Y:S02]  /*8250*/  SYNCS.PHASECHK.TRANS64.TRYWAIT P0, [R0+URZ+0x40], R5 ;  /* 0x00004005000075a7 */ /* 0x0044e400080011ff */
[----:B---3--:R-:W-:Y:S05]  /*8260*/  @!P0 NANOSLEEP.SYNCS 0x989680 ;  /* 0x009896800000895d */ /* 0x008fea0003900000 */
[----:B------:R-:W3:Y:S02]  /*8270*/  @!P0 SYNCS.PHASECHK.TRANS64 P0, [R0+URZ+0x40], R5 ;  /* 0x00004005000085a7 */ /* 0x000ee400080010ff */
[----:B---3--:R-:W-:Y:S05]  /*8280*/  @!P0 BRA `(.L_x_111) ;  /* 0xfffffffc00f08947 */ /* 0x008fea000383ffff */
[----:B------:R-:W-:Y:S05]  /*8290*/  BRA `(.L_x_18) ;  /* 0xffffff9400947947 */ /* 0x000fea000383ffff */
.L_x_25:
[----:B------:R-:W-:Y:S07]  /*82a0*/  MOV R0, UR9 ;  /* 0x0000000900007c02 */ /* 0x000fee0008000f00 */
.L_x_112:
[----:B--2---:R2:W4:Y:S02]  /*82b0*/  SYNCS.PHASECHK.TRANS64.TRYWAIT P0, [R0+URZ+0x40], R5 ;  /* 0x00004005000075a7 */ /* 0x00452400080011ff */
[----:B----4-:R-:W-:Y:S05]  /*82c0*/  @!P0 NANOSLEEP.SYNCS 0x989680 ;  /* 0x009896800000895d */ /* 0x010fea0003900000 */
[----:B------:R-:W4:Y:S02]  /*82d0*/  @!P0 SYNCS.PHASECHK.TRANS64 P0, [R0+URZ+0x40], R5 ;  /* 0x00004005000085a7 */ /* 0x000f2400080010ff */
[----:B----4-:R-:W-:Y:S05]  /*82e0*/  @!P0 BRA `(.L_x_112) ;  /* 0xfffffffc00f08947 */ /* 0x010fea000383ffff */
[----:B------:R-:W-:Y:S05]  /*82f0*/  BRA `(.L_x_24) ;  /* 0xffffff9c00247947 */ /* 0x000fea000383ffff */
.L_x_29:
[----:B------:R-:W-:-:S07]  /*8300*/  MOV R0, UR30 ;  /* 0x0000001e00007c02 */ /* 0x000fce0008000f00 */
.L_x_113:
[----:B-1----:R1:W2:Y:S02]  /*8310*/  SYNCS.PHASECHK.TRANS64.TRYWAIT P0, [R0+URZ+0xc0], R3 ;  /* 0x0000c003000075a7 */ /* 0x0022a400080011ff */
[----:B--2---:R-:W-:Y:S05]  /*8320*/  @!P0 NANOSLEEP.SYNCS 0x989680 ;  /* 0x009896800000895d */ /* 0x004fea0003900000 */
[----:B------:R-:W2:Y:S02]  /*8330*/  @!P0 SYNCS.PHASECHK.TRANS64 P0, [R0+URZ+0xc0], R3 ;  /* 0x0000c003000085a7 */ /* 0x000ea400080010ff */
[----:B--2---:R-:W-:Y:S05]  /*8340*/  @!P0 BRA `(.L_x_113) ;  /* 0xfffffffc00f08947 */ /* 0x004fea000383ffff */
[----:B------:R-:W-:Y:S05]  /*8350*/  BRA `(.L_x_114) ;  /* 0xffffff9c00f47947 */ /* 0x000fea000383ffff */
.L_x_33:
[----:B------:R-:W-:-:S07]  /*8360*/  MOV R0, UR4 ;  /* 0x0000000400007c02 */ /* 0x000fce0008000f00 */
.L_x_115:
[----:B-1----:R1:W2:Y:S02]  /*8370*/  SYNCS.PHASECHK.TRANS64.TRYWAIT P0, [R0+URZ], R3 ;  /* 0x00000003000075a7 */ /* 0x0022a400080011ff */
[----:B--2---:R-:W-:Y:S05]  /*8380*/  @!P0 NANOSLEEP.SYNCS 0x989680 ;  /* 0x009896800000895d */ /* 0x004fea0003900000 */
[----:B------:R-:W2:Y:S02]  /*8390*/  @!P0 SYNCS.PHASECHK.TRANS64 P0, [R0+URZ], R3 ;  /* 0x00000003000085a7 */ /* 0x000ea400080010ff */
[----:B--2---:R-:W-:Y:S05]  /*83a0*/  @!P0 BRA `(.L_x_115) ;  /* 0xfffffffc00f08947 */ /* 0x004fea000383ffff */
[----:B------:R-:W-:Y:S05]  /*83b0*/  BRA `(.L_x_116) ;  /* 0xffffffa4008c7947 */ /* 0x000fea000383ffff */
.L_x_34:
[----:B------:R-:W-:-:S07]  /*83c0*/  MOV R0, UR5 ;  /* 0x0000000500007c02 */ /* 0x000fce0008000f00 */
.L_x_117:
[----:B-1----:R1:W2:Y:S02]  /*83d0*/  SYNCS.PHASECHK.TRANS64.TRYWAIT P0, [R0+URZ], R3 ;  /* 0x00000003000075a7 */ /* 0x0022a400080011ff */
[----:B--2---:R-:W-:Y:S05]  /*83e0*/  @!P0 NANOSLEEP.SYNCS 0x989680 ;  /* 0x009896800000895d */ /* 0x004fea0003900000 */
[----:B------:R-:W2:Y:S02]  /*83f0*/  @!P0 SYNCS.PHASECHK.TRANS64 P0, [R0+URZ], R3 ;  /* 0x00000003000085a7 */ /* 0x000ea400080010ff */
[----:B--2---:R-:W-:Y:S05]  /*8400*/  @!P0 BRA `(.L_x_117) ;  /* 0xfffffffc00f08947 */ /* 0x004fea000383ffff */
[----:B------:R-:W-:Y:S05]  /*8410*/  BRA `(.L_x_118) ;  /* 0xffffffa4009c7947 */ /* 0x000fea000383ffff */
.L_x_35:
[----:B------:R-:W-:-:S07]  /*8420*/  MOV R0, UR5 ;  /* 0x0000000500007c02 */ /* 0x000fce0008000f00 */
.L_x_119:
[----:B-1----:R1:W2:Y:S02]  /*8430*/  SYNCS.PHASECHK.TRANS64.TRYWAIT P0, [R0+URZ], R3 ;  /* 0x00000003000075a7 */ /* 0x0022a400080011ff */
[----:B--2---:R-:W-:Y:S05]  /*8440*/  @!P0 NANOSLEEP.SYNCS 0x989680 ;  /* 0x009896800000895d */ /* 0x004fea0003900000 */
[----:B------:R-:W2:Y:S02]  /*8450*/  @!P0 SYNCS.PHASECHK.TRANS64 P0, [R0+URZ], R3 ;  /* 0x00000003000085a7 */ /* 0x000ea400080010ff */
[----:B--2---:R-:W-:Y:S05]  /*8460*/  @!P0 BRA `(.L_x_119) ;  /* 0xfffffffc00f08947 */ /* 0x004fea000383ffff */
[----:B------:R-:W-:Y:S05]  /*8470*/  BRA `(.L_x_120) ;  /* 0xffffffa400ac7947 */ /* 0x000fea000383ffff */
.L_x_36:
[----:B------:R-:W-:-:S07]  /*8480*/  MOV R0, UR5 ;  /* 0x0000000500007c02 */ /* 0x000fce0008000f00 */
.L_x_121:
[----:B-1----:R1:W2:Y:S02]  /*8490*/  SYNCS.PHASECHK.TRANS64.TRYWAIT P0, [R0+URZ], R3 ;  /* 0x00000003000075a7 */ /* 0x0022a400080011ff */
[----:B--2---:R-:W-:Y:S05]  /*84a0*/  @!P0 NANOSLEEP.SYNCS 0x989680 ;  /* 0x009896800000895d */ /* 0x004fea0003900000 */
[----:B------:R-:W2:Y:S02]  /*84b0*/  @!P0 SYNCS.PHASECHK.TRANS64 P0, [R0+URZ], R3 ;  /* 0x00000003000085a7 */ /* 0x000ea400080010ff */
[----:B--2---:R-:W-:Y:S05]  /*84c0*/  @!P0 BRA `(.L_x_121) ;  /* 0xfffffffc00f08947 */ /* 0x004fea000383ffff */
[----:B------:R-:W-:Y:S05]  /*84d0*/  BRA `(.L_x_122) ;  /* 0xffffffa400bc7947 */ /* 0x000fea000383ffff */
.L_x_37:
[----:B------:R-:W-:-:S07]  /*84e0*/  MOV R0, UR5 ;  /* 0x0000000500007c02 */ /* 0x000fce0008000f00 */
.L_x_123:
[----:B-1----:R1:W2:Y:S02]  /*84f0*/  SYNCS.PHASECHK.TRANS64.TRYWAIT P0, [R0+URZ], R3 ;  /* 0x00000003000075a7 */ /* 0x0022a400080011ff */
[----:B--2---:R-:W-:Y:S05]  /*8500*/  @!P0 NANOSLEEP.SYNCS 0x989680 ;  /* 0x009896800000895d */ /* 0x004fea0003900000 */
[----:B------:R-:W2:Y:S02]  /*8510*/  @!P0 SYNCS.PHASECHK.TRANS64 P0, [R0+URZ], R3 ;  /* 0x00000003000085a7 */ /* 0x000ea400080010ff */
[----:B--2---:R-:W-:Y:S05]  /*8520*/  @!P0 BRA `(.L_x_123) ;  /* 0xfffffffc00f08947 */ /* 0x004fea000383ffff */
[----:B------:R-:W-:Y:S05]  /*8530*/  BRA `(.L_x_124) ;  /* 0xffffffa400cc7947 */ /* 0x000fea000383ffff */
.L_x_38:
[----:B------:R-:W-:-:S07]  /*8540*/  MOV R0, UR5 ;  /* 0x0000000500007c02 */ /* 0x000fce0008000f00 */
.L_x_125:
[----:B-1----:R1:W2:Y:S02]  /*8550*/  SYNCS.PHASECHK.TRANS64.TRYWAIT P0, [R0+URZ], R3 ;  /* 0x00000003000075a7 */ /* 0x0022a400080011ff */
[----:B--2---:R-:W-:Y:S05]  /*8560*/  @!P0 NANOSLEEP.SYNCS 0x989680 ;  /* 0x009896800000895d */ /* 0x004fea0003900000 */
[----:B------:R-:W2:Y:S02]  /*8570*/  @!P0 SYNCS.PHASECHK.TRANS64 P0, [R0+URZ], R3 ;  /* 0x00000003000085a7 */ /* 0x000ea400080010ff */
[----:B--2---:R-:W-:Y:S05]  /*8580*/  @!P0 BRA `(.L_x_125) ;  /* 0xfffffffc00f08947 */ /* 0x004fea000383ffff */
[----:B------:R-:W-:Y:S05]  /*8590*/  BRA `(.L_x_126) ;  /* 0xffffffa400dc7947 */ /* 0x000fea000383ffff */
.L_x_39:
[----:B------:R-:W-:-:S07]  /*85a0*/  MOV R0, UR5 ;  /* 0x0000000500007c02 */ /* 0x000fce0008000f00 */
.L_x_127:
[----:B-1----:R1:W2:Y:S02]  /*85b0*/  SYNCS.PHASECHK.TRANS64.TRYWAIT P0, [R0+URZ], R3 ;  /* 0x00000003000075a7 */ /* 0x0022a400080011ff */
[----:B--2---:R-:W-:Y:S05]  /*85c0*/  @!P0 NANOSLEEP.SYNCS 0x989680 ;  /* 0x009896800000895d */ /* 0x004fea0003900000 */
[----:B------:R-:W2:Y:S02]  /*85d0*/  @!P0 SYNCS.PHASECHK.TRANS64 P0, [R0+URZ], R3 ;  /* 0x00000003000085a7 */ /* 0x000ea400080010ff */
[----:B--2---:R-:W-:Y:S05]  /*85e0*/  @!P0 BRA `(.L_x_127) ;  /* 0xfffffffc00f08947 */ /* 0x004fea000383ffff */
[----:B------:R-:W-:Y:S05]  /*85f0*/  BRA `(.L_x_128) ;  /* 0xffffffa400ec7947 */ /* 0x000fea000383ffff */
.L_x_42:
[----:B------:R-:W-:-:S07]  /*8600*/  MOV R4, UR4 ;  /* 0x0000000400047c02 */ /* 0x000fce0008000f00 */
.L_x_129:
[----:B--2---:R2:W3:Y:S02]  /*8610*/  SYNCS.PHASECHK.TRANS64.TRYWAIT P1, [R4+URZ+0xc8], R7 ;  /* 0x0000c807040075a7 */ /* 0x0044e400080211ff */
[----:B---3--:R-:W-:Y:S05]  /*8620*/  @!P1 NANOSLEEP.SYNCS 0x989680 ;  /* 0x009896800000995d */ /* 0x008fea0003900000 */
[----:B------:R-:W3:Y:S02]  /*8630*/  @!P1 SYNCS.PHASECHK.TRANS64 P1, [R4+URZ+0xc8], R7 ;  /* 0x0000c807040095a7 */ /* 0x000ee400080210ff */
[----:B---3--:R-:W-:Y:S05]  /*8640*/  @!P1 BRA `(.L_x_129) ;  /* 0xfffffffc00f09947 */ /* 0x008fea000383ffff */
[----:B------:R-:W-:Y:S05]  /*8650*/  BRA `(.L_x_130) ;  /* 0xffffffa8005c7947 */ /* 0x000fea000383ffff */
.L_x_43:
[----:B--2---:R-:W-:-:S07]  /*8660*/  MOV R4, UR4 ;  /* 0x0000000400047c02 */ /* 0x004fce0008000f00 */
.L_x_131:
[----:B--2---:R2:W3:Y:S02]  /*8670*/  SYNCS.PHASECHK.TRANS64.TRYWAIT P1, [R4+URZ+0xc0], R5 ;  /* 0x0000c005040075a7 */ /* 0x0044e400080211ff */
[----:B---3--:R-:W-:Y:S05]  /*8680*/  @!P1 NANOSLEEP.SYNCS 0x989680 ;  /* 0x009896800000995d */ /* 0x008fea0003900000 */
[----:B------:R-:W3:Y:S02]  /*8690*/  @!P1 SYNCS.PHASECHK.TRANS64 P1, [R4+URZ+0xc0], R5 ;  /* 0x0000c005040095a7 */ /* 0x000ee400080210ff */
[----:B---3--:R-:W-:Y:S05]  /*86a0*/  @!P1 BRA `(.L_x_131) ;  /* 0xfffffffc00f09947 */ /* 0x008fea000383ffff */
[----:B------:R-:W-:Y:S05]  /*86b0*/  BRA `(.L_x_132) ;  /* 0xffffffa800647947 */ /* 0x000fea000383ffff */
.L_x_51:
[----:B------:R-:W-:-:S07]  /*86c0*/  MOV R0, UR20 ;  /* 0x0000001400007c02 */ /* 0x000fce0008000f00 */
.L_x_133:
[----:B-1----:R1:W2:Y:S02]  /*86d0*/  SYNCS.PHASECHK.TRANS64.TRYWAIT P0, [R0+URZ+0xc0], R5 ;  /* 0x0000c005000075a7 */ /* 0x0022a400080011ff */
[----:B--2---:R-:W-:Y:S05]  /*86e0*/  @!P0 NANOSLEEP.SYNCS 0x989680 ;  /* 0x009896800000895d */ /* 0x004fea0003900000 */
[----:B------:R-:W2:Y:S02]  /*86f0*/  @!P0 SYNCS.PHASECHK.TRANS64 P0, [R0+URZ+0xc0], R5 ;  /* 0x0000c005000085a7 */ /* 0x000ea400080010ff */
[----:B--2---:R-:W-:Y:S05]  /*8700*/  @!P0 BRA `(.L_x_133) ;  /* 0xfffffffc00f08947 */ /* 0x004fea000383ffff */
[----:B------:R-:W-:Y:S05]  /*8710*/  BRA `(.L_x_134) ;  /* 0xffffffac00f07947 */ /* 0x000fea000383ffff */
.L_x_52:
[----:B------:R-:W-:-:S07]  /*8720*/  MOV R5, UR24 ;  /* 0x0000001800057c02 */ /* 0x000fce0008000f00 */
.L_x_135:
[----:B-1----:R1:W2:Y:S02]  /*8730*/  SYNCS.PHASECHK.TRANS64.TRYWAIT P0, [R5+URZ+0xe0], R0 ;  /* 0x0000e000050075a7 */ /* 0x0022a400080011ff */
[----:B--2---:R-:W-:Y:S05]  /*8740*/  @!P0 NANOSLEEP.SYNCS 0x989680 ;  /* 0x009896800000895d */ /* 0x004fea0003900000 */
[----:B------:R-:W2:Y:S02]  /*8750*/  @!P0 SYNCS.PHASECHK.TRANS64 P0, [R5+URZ+0xe0], R0 ;  /* 0x0000e000050085a7 */ /* 0x000ea400080010ff */
[----:B--2---:R-:W-:Y:S05]  /*8760*/  @!P0 BRA `(.L_x_135) ;  /* 0xfffffffc00f08947 */ /* 0x004fea000383ffff */
[----:B------:R-:W-:Y:S05]  /*8770*/  BRA `(.L_x_136) ;  /* 0xffffffb0000c7947 */ /* 0x000fea000383ffff */
.L_x_55:
[----:B-1----:R-:W-:Y:S07]  /*8780*/  MOV R0, UR18 ;  /* 0x0000001200007c02 */ /* 0x002fee0008000f00 */
.L_x_137:
[----:B-1----:R1:W2:Y:S02]  /*8790*/  SYNCS.PHASECHK.TRANS64.TRYWAIT P0, [R0+URZ], R5 ;  /* 0x00000005000075a7 */ /* 0x0022a400080011ff */
[----:B--2---:R-:W-:Y:S05]  /*87a0*/  @!P0 NANOSLEEP.SYNCS 0x989680 ;  /* 0x009896800000895d */ /* 0x004fea0003900000 */
[----:B------:R-:W2:Y:S02]  /*87b0*/  @!P0 SYNCS.PHASECHK.TRANS64 P0, [R0+URZ], R5 ;  /* 0x00000005000085a7 */ /* 0x000ea400080010ff */
[----:B--2---:R-:W-:Y:S05]  /*87c0*/  @!P0 BRA `(.L_x_137) ;  /* 0xfffffffc00f08947 */ /* 0x004fea000383ffff */
[----:B------:R-:W-:Y:S05]  /*87d0*/  BRA `(.L_x_54) ;  /* 0xffffffb000307947 */ /* 0x000fea000383ffff */
.L_x_58:
[----:B------:R-:W-:-:S07]  /*87e0*/  MOV R0, UR4 ;  /* 0x0000000400007c02 */ /* 0x000fce0008000f00 */
.L_x_138:
[----:B-1----:R1:W3:Y:S02]  /*87f0*/  SYNCS.PHASECHK.TRANS64.TRYWAIT P0, [R0+URZ], R3 ;  /* 0x00000003000075a7 */ /* 0x0022e400080011ff */
[----:B---3--:R-:W-:Y:S05]  /*8800*/  @!P0 NANOSLEEP.SYNCS 0x989680 ;  /* 0x009896800000895d */ /* 0x008fea0003900000 */
[----:B------:R-:W3:Y:S02]  /*8810*/  @!P0 SYNCS.PHASECHK.TRANS64 P0, [R0+URZ], R3 ;  /* 0x00000003000085a7 */ /* 0x000ee400080010ff */
[----:B---3--:R-:W-:Y:S05]  /*8820*/  @!P0 BRA `(.L_x_138) ;  /* 0xfffffffc00f08947 */ /* 0x008fea000383ffff */
[----:B------:R-:W-:Y:S05]  /*8830*/  BRA `(.L_x_139) ;  /* 0xffffffb4002c7947 */ /* 0x000fea000383ffff */
.L_x_59:
[----:B------:R-:W-:-:S07]  /*8840*/  MOV R0, UR4 ;  /* 0x0000000400007c02 */ /* 0x000fce0008000f00 */
.L_x_140:
[----:B-1----:R1:W2:Y:S02]  /*8850*/  SYNCS.PHASECHK.TRANS64.TRYWAIT P0, [R0+URZ], R3 ;  /* 0x00000003000075a7 */ /* 0x0022a400080011ff */
[----:B--2---:R-:W-:Y:S05]  /*8860*/  @!P0 NANOSLEEP.SYNCS 0x989680 ;  /* 0x009896800000895d */ /* 0x004fea0003900000 */
[----:B------:R-:W2:Y:S02]  /*8870*/  @!P0 SYNCS.PHASECHK.TRANS64 P0, [R0+URZ], R3 ;  /* 0x00000003000085a7 */ /* 0x000ea400080010ff */
[----:B--2---:R-:W-:Y:S05]  /*8880*/  @!P0 BRA `(.L_x_140) ;  /* 0xfffffffc00f08947 */ /* 0x004fea000383ffff */
[----:B------:R-:W-:Y:S05]  /*8890*/  BRA `(.L_x_141) ;  /* 0xffffffb400387947 */ /* 0x000fea000383ffff */
.L_x_64:
[----:B------:R-:W-:Y:S07]  /*88a0*/  MOV R0, UR24 ;  /* 0x0000001800007c02 */ /* 0x000fee0008000f00 */
.L_x_142:
[----:B--2---:R2:W4:Y:S02]  /*88b0*/  SYNCS.PHASECHK.TRANS64.TRYWAIT P0, [R0+URZ+0xc0], R5 ;  /* 0x0000c005000075a7 */ /* 0x00452400080011ff */
[----:B----4-:R-:W-:Y:S05]  /*88c0*/  @!P0 NANOSLEEP.SYNCS 0x989680 ;  /* 0x009896800000895d */ /* 0x010fea0003900000 */
[----:B------:R-:W4:Y:S02]  /*88d0*/  @!P0 SYNCS.PHASECHK.TRANS64 P0, [R0+URZ+0xc0], R5 ;  /* 0x0000c005000085a7 */ /* 0x000f2400080010ff */
[----:B----4-:R-:W-:Y:S05]  /*88e0*/  @!P0 BRA `(.L_x_142) ;  /* 0xfffffffc00f08947 */ /* 0x010fea000383ffff */
[----:B------:R-:W-:Y:S05]  /*88f0*/  BRA `(.L_x_143) ;  /* 0xffffffb800747947 */ /* 0x000fea000383ffff */
.L_x_67:
[----:B------:R-:W-:Y:S07]  /*8900*/  MOV R0, UR24 ;  /* 0x0000001800007c02 */ /* 0x000fee0008000f00 */
.L_x_144:
[----:B--2---:R2:W4:Y:S02]  /*8910*/  SYNCS.PHASECHK.TRANS64.TRYWAIT P3, [R0+URZ+0xb8], R15 ;  /* 0x0000b80f000075a7 */ /* 0x00452400080611ff */
[----:B----4-:R-:W-:Y:S05]  /*8920*/  @!P3 NANOSLEEP.SYNCS 0x989680 ;  /* 0x009896800000b95d */ /* 0x010fea0003900000 */
[----:B------:R-:W4:Y:S02]  /*8930*/  @!P3 SYNCS.PHASECHK.TRANS64 P3, [R0+URZ+0xb8], R15 ;  /* 0x0000b80f0000b5a7 */ /* 0x000f2400080610ff */
[----:B----4-:R-:W-:Y:S05]  /*8940*/  @!P3 BRA `(.L_x_144) ;  /* 0xfffffffc00f0b947 */ /* 0x010fea000383ffff */
[----:B------:R-:W-:Y:S05]  /*8950*/  BRA `(.L_x_66) ;  /* 0xffffffbc00d07947 */ /* 0x000fea000383ffff */
.L_x_70:
[----:B------:R-:W-:Y:S07]  /*8960*/  MOV R8, UR7 ;  /* 0x0000000700087c02 */ /* 0x000fee0008000f00 */
.L_x_145:
[----:B-1----:R1:W2:Y:S02]  /*8970*/  SYNCS.PHASECHK.TRANS64.TRYWAIT P1, [R8+URZ+0x98], R15 ;  /* 0x0000980f080075a7 */ /* 0x0022a400080211ff */
[----:B--2---:R-:W-:Y:S05]  /*8980*/  @!P1 NANOSLEEP.SYNCS 0x989680 ;  /* 0x009896800000995d */ /* 0x004fea0003900000 */
[----:B------:R-:W2:Y:S02]  /*8990*/  @!P1 SYNCS.PHASECHK.TRANS64 P1, [R8+URZ+0x98], R15 ;  /* 0x0000980f080095a7 */ /* 0x000ea400080210ff */
[----:B--2---:R-:W-:Y:S05]  /*89a0*/  @!P1 BRA `(.L_x_145) ;  /* 0xfffffffc00f09947 */ /* 0x004fea000383ffff */
[----:B------:R-:W-:Y:S05]  /*89b0*/  BRA `(.L_x_146) ;  /* 0xffffffc000847947 */ /* 0x000fea000383ffff */
.L_x_71:
[----:B------:R-:W-:Y:S07]  /*89c0*/  MOV R5, UR4 ;  /* 0x0000000400057c02 */ /* 0x000fee0008000f00 */
.L_x_147:
[----:B-1----:R1:W2:Y:S02]  /*89d0*/  SYNCS.PHASECHK.TRANS64.TRYWAIT P0, [R5+URZ+0x98], R14 ;  /* 0x0000980e050075a7 */ /* 0x0022a400080011ff */
[----:B--2---:R-:W-:Y:S05]  /*89e0*/  @!P0 NANOSLEEP.SYNCS 0x989680 ;  /* 0x009896800000895d */ /* 0x004fea0003900000 */
[----:B------:R-:W2:Y:S02]  /*89f0*/  @!P0 SYNCS.PHASECHK.TRANS64 P0, [R5+URZ+0x98], R14 ;  /* 0x0000980e050085a7 */ /* 0x000ea400080010ff */
[----:B--2---:R-:W-:Y:S05]  /*8a00*/  @!P0 BRA `(.L_x_147) ;  /* 0xfffffffc00f08947 */ /* 0x004fea000383ffff */
[----:B------:R-:W-:Y:S05]  /*8a10*/  BRA `(.L_x_148) ;  /* 0xffffffc000f07947 */ /* 0x000fea000383ffff */
.L_x_73:
[----:B------:R-:W-:-:S07]  /*8a20*/  MOV R0, UR4 ;  /* 0x0000000400007c02 */ /* 0x000fce0008000f00 */
.L_x_149:
[----:B-1----:R1:W4:Y:S02]  /*8a30*/  SYNCS.PHASECHK.TRANS64.TRYWAIT P0, [R0+URZ], R3 ;  /* 0x00000003000075a7 */ /* 0x00232400080011ff */
[----:B----4-:R-:W-:Y:S05]  /*8a40*/  @!P0 NANOSLEEP.SYNCS 0x989680 ;  /* 0x009896800000895d */ /* 0x010fea0003900000 */
[----:B------:R-:W4:Y:S02]  /*8a50*/  @!P0 SYNCS.PHASECHK.TRANS64 P0, [R0+URZ], R3 ;  /* 0x00000003000085a7 */ /* 0x000f2400080010ff */
[----:B----4-:R-:W-:Y:S05]  /*8a60*/  @!P0 BRA `(.L_x_149) ;  /* 0xfffffffc00f08947 */ /* 0x010fea000383ffff */
[----:B------:R-:W-:Y:S05]  /*8a70*/  BRA `(.L_x_150) ;  /* 0xffffffc400787947 */ /* 0x000fea000383ffff */
.L_x_74:
[----:B-1----:R1:W4:Y:S02]  /*8a80*/  SYNCS.PHASECHK.TRANS64.TRYWAIT P0, [R2+URZ], R3 ;  /* 0x00000003020075a7 */ /* 0x00232400080011ff */
[----:B----4-:R-:W-:Y:S05]  /*8a90*/  @!P0 NANOSLEEP.SYNCS 0x989680 ;  /* 0x009896800000895d */ /* 0x010fea0003900000 */
[----:B------:R-:W4:Y:S02]  /*8aa0*/  @!P0 SYNCS.PHASECHK.TRANS64 P0, [R2+URZ], R3 ;  /* 0x00000003020085a7 */ /* 0x000f2400080010ff */
[----:B----4-:R-:W-:Y:S05]  /*8ab0*/  @!P0 BRA `(.L_x_74) ;  /* 0xfffffffc00f08947 */ /* 0x010fea000383ffff */
[----:B------:R-:W-:Y:S05]  /*8ac0*/  BRA `(.L_x_151) ;  /* 0xffffffc400a47947 */ /* 0x000fea000383ffff */
.L_x_76:
[----:B------:R-:W-:Y:S07]  /*8ad0*/  MOV R0, UR49 ;  /* 0x0000003100007c02 */ /* 0x000fee0008000f00 */
.L_x_152:
[----:B-1----:R1:W2:Y:S02]  /*8ae0*/  SYNCS.PHASECHK.TRANS64.TRYWAIT P0, [R0+URZ+0xc0], R3 ;  /* 0x0000c003000075a7 */ /* 0x0022a400080011ff */
[----:B--2---:R-:W-:Y:S05]  /*8af0*/  @!P0 NANOSLEEP.SYNCS 0x989680 ;  /* 0x009896800000895d */ /* 0x004fea0003900000 */
[----:B------:R-:W2:Y:S02]  /*8b00*/  @!P0 SYNCS.PHASECHK.TRANS64 P0, [R0+URZ+0xc0], R3 ;  /* 0x0000c003000085a7 */ /* 0x000ea400080010ff */
[----:B--2---:R-:W-:Y:S05]  /*8b10*/  @!P0 BRA `(.L_x_152) ;  /* 0xfffffffc00f08947 */ /* 0x004fea000383ffff */
[----:B------:R-:W-:Y:S05]  /*8b20*/  BRA `(.L_x_153) ;  /* 0xffffffc800887947 */ /* 0x000fea000383ffff */
.L_x_86:
[----:B-1----:R1:W2:Y:S02]  /*8b30*/  SYNCS.PHASECHK.TRANS64.TRYWAIT P1, [R0+URZ+0x80], R5 ;  /* 0x00008005000075a7 */ /* 0x0022a400080211ff */
[----:B--2---:R-:W-:Y:S05]  /*8b40*/  @!P1 NANOSLEEP.SYNCS 0x989680 ;  /* 0x009896800000995d */ /* 0x004fea0003900000 */
[----:B------:R-:W2:Y:S02]  /*8b50*/  @!P1 SYNCS.PHASECHK.TRANS64 P1, [R0+URZ+0x80], R5 ;  /* 0x00008005000095a7 */ /* 0x000ea400080210ff */
[----:B--2---:R-:W-:Y:S05]  /*8b60*/  @!P1 BRA `(.L_x_86) ;  /* 0xfffffffc00f09947 */ /* 0x004fea000383ffff */
[----:B------:R-:W-:Y:S05]  /*8b70*/  BRA `(.L_x_85) ;  /* 0xffffffd800687947 */ /* 0x000fea000383ffff */
.L_x_88:
[----:B-1----:R1:W3:Y:S02]  /*8b80*/  SYNCS.PHASECHK.TRANS64.TRYWAIT P0, [R102+URZ+0xd0], R3 ;  /* 0x0000d003660075a7 */ /* 0x0022e400080011ff */
[----:B---3--:R-:W-:Y:S05]  /*8b90*/  @!P0 NANOSLEEP.SYNCS 0x989680 ;  /* 0x009896800000895d */ /* 0x008fea0003900000 */
[----:B------:R-:W3:Y:S02]  /*8ba0*/  @!P0 SYNCS.PHASECHK.TRANS64 P0, [R102+URZ+0xd0], R3 ;  /* 0x0000d003660085a7 */ /* 0x000ee400080010ff */
[----:B---3--:R-:W-:Y:S05]  /*8bb0*/  @!P0 BRA `(.L_x_88) ;  /* 0xfffffffc00f08947 */ /* 0x008fea000383ffff */
[----:B------:R-:W-:Y:S05]  /*8bc0*/  BRA `(.L_x_87) ;  /* 0xffffffd800a07947 */ /* 0x000fea000383ffff */
.L_x_99:
[----:B--2---:R2:W3:Y:S02]  /*8bd0*/  SYNCS.PHASECHK.TRANS64.TRYWAIT P0, [R3+URZ+0x80], R4 ;  /* 0x00008004030075a7 */ /* 0x0044e400080011ff */
[----:B---3--:R-:W-:Y:S05]  /*8be0*/  @!P0 NANOSLEEP.SYNCS 0x989680 ;  /* 0x009896800000895d */ /* 0x008fea0003900000 */
[----:B------:R-:W3:Y:S02]  /*8bf0*/  @!P0 SYNCS.PHASECHK.TRANS64 P0, [R3+URZ+0x80], R4 ;  /* 0x00008004030085a7 */ /* 0x000ee400080010ff */
[----:B---3--:R-:W-:Y:S05]  /*8c00*/  @!P0 BRA `(.L_x_99) ;  /* 0xfffffffc00f08947 */ /* 0x008fea000383ffff */
[----:B------:R-:W-:Y:S05]  /*8c10*/  BRA `(.L_x_98) ;  /* 0xffffffe400a47947 */ /* 0x000fea000383ffff */
        .weak           $__internal_0_$__cuda_sm10x_tcgen05_guardrail_trap_col_being_dealloced_not_returned_by_alloc
        .type           $__internal_0_$__cuda_sm10x_tcgen05_guardrail_trap_col_being_dealloced_not_returned_by_alloc,@function
        .size           $__internal_0_$__cuda_sm10x_tcgen05_guardrail_trap_col_being_dealloced_not_returned_by_alloc,($__internal_1_$__cuda_sm10x_tcgen05_guardrail_trap_phase_invalid_during_alloc - $__internal_0_$__cuda_sm10x_tcgen05_guardrail_trap_col_being_dealloced_not_returned_by_alloc)
$__internal_0_$__cuda_sm10x_tcgen05_guardrail_trap_col_being_dealloced_not_returned_by_alloc:
[----:B------:R-:W-:Y:S05]  /*8c20*/  BPT.TRAP 0x1 ;  /* 0x000000040000795c */ /* 0x000fea0000300000 */
[----:B------:R-:W-:-:S04]  /*8c30*/  MOV R3, 0x0 ;  /* 0x0000000000037802 */ /* 0x000fc80000000f00 */
[----:B------:R-:W-:Y:S05]  /*8c40*/  RET.REL.NODEC R2 `(_ZN7cutlass13device_kernelINS_4conv6kernel13ConvUniversalINS1_16ConvProblemShapeILNS1_8OperatorE0ELi3EEENS1_10collective14CollectiveConvINS1_47MainloopSm100TmaUmmaWarpSpecializedImplicitGemmILS5_0ELi8ELi3ELi1ELi2EN4cute5tupleIJNSA_1CILi1EEESD_SD_EEEEENSB_IJNSC_ILi128EEENSC_ILi64EEENSB_IJSH_EEEEEENS_6half_tESK_NSA_8TiledMMAINSA_8MMA_AtomIJNSA_20SM100_MMA_F16BF16_SSISK_SK_fLi128ELi64ELNSA_4UMMA5MajorE0ELSP_0ELNSO_7ScaleInE0ELSQ_0EEEEEENSA_6LayoutISE_NSB_IJNSC_ILi0EEESU_SU_EEEEENSB_IJNSA_10UnderscoreESX_SX_EEEEENS7_6detail27Sm100ImplicitGemmTileTraitsINSA_20SM90_TMA_LOAD_IM2COLENSA_14ComposedLayoutINSA_7SwizzleILi3ELi4ELi3EEENSA_18smem_ptr_flag_bitsILi16EEENST_INSB_IJNSC_ILi8EEESH_EEENSB_IJSH_SD_EEEEEEEvEENS11_INSA_13SM90_TMA_LOADES1C_vEEEENS_8epilogue10collective18CollectiveEpilogueINS1H_23Sm100TmaWarpSpecializedILi3ELi2ELi32ELb1ELb0EEEJSJ_NSB_IJNST_ISG_SD_EENST_INSC_ILi32EEESD_EEEEESK_NSB_IJNSB_IJllllEEESD_SU_EEESK_S1R_NS1H_6fusion15FusionCallbacksIS1L_NS1S_17LinearCombinationISK_fSK_fLNS_15FloatRoundStyleE2EEESJ_S1P_JEEENSA_5SM1004TMEM4LOAD26SM100_TMEM_LOAD_32dp32b32xES12_NS13_INS14_ILi2ELi4ELi3EEES17_NST_INSB_IJS18_S1N_EEENSB_IJS1N_SD_EEEEEEENSA_39AutoVectorizingCopyWithAssumedAlignmentILi128EEENSA_21SM90_TMA_STORE_IM2COLES26_S28_S28_EEEvvEEEEvNT_6ParamsE) ;  /* 0xffffff7002ec7950 */ /* 0x000fea0003c3ffff */
        .weak           $__internal_1_$__cuda_sm10x_tcgen05_guardrail_trap_phase_invalid_during_alloc
        .type           $__internal_1_$__cuda_sm10x_tcgen05_guardrail_trap_phase_invalid_during_alloc,@function
        .size           $__internal_1_$__cuda_sm10x_tcgen05_guardrail_trap_phase_invalid_during_alloc,($__internal_2_$__cuda_sm10x_tcgen05_guardrail_trap_unallocated_columns_being_dealloced - $__internal_1_$__cuda_sm10x_tcgen05_guardrail_trap_phase_invalid_during_alloc)
$__internal_1_$__cuda_sm10x_tcgen05_guardrail_trap_phase_invalid_during_alloc:
[----:B------:R-:W-:Y:S05]  /*8c50*/  BPT.TRAP 0x1 ;  /* 0x000000040000795c */ /* 0x000fea0000300000 */
[----:B------:R-:W-:-:S04]  /*8c60*/  HFMA2 R3, -RZ, RZ, 0, 0 ;  /* 0x00000000ff037431 */ /* 0x000fc800000001ff */
[----:B------:R-:W-:Y:S05]  /*8c70*/  RET.REL.NODEC R2 `(_ZN7cutlass13device_kernelINS_4conv6kernel13ConvUniversalINS1_16ConvProblemShapeILNS1_8OperatorE0ELi3EEENS1_10collective14CollectiveConvINS1_47MainloopSm100TmaUmmaWarpSpecializedImplicitGemmILS5_0ELi8ELi3ELi1ELi2EN4cute5tupleIJNSA_1CILi1EEESD_SD_EEEEENSB_IJNSC_ILi128EEENSC_ILi64EEENSB_IJSH_EEEEEENS_6half_tESK_NSA_8TiledMMAINSA_8MMA_AtomIJNSA_20SM100_MMA_F16BF16_SSISK_SK_fLi128ELi64ELNSA_4UMMA5MajorE0ELSP_0ELNSO_7ScaleInE0ELSQ_0EEEEEENSA_6LayoutISE_NSB_IJNSC_ILi0EEESU_SU_EEEEENSB_IJNSA_10UnderscoreESX_SX_EEEEENS7_6detail27Sm100ImplicitGemmTileTraitsINSA_20SM90_TMA_LOAD_IM2COLENSA_14ComposedLayoutINSA_7SwizzleILi3ELi4ELi3EEENSA_18smem_ptr_flag_bitsILi16EEENST_INSB_IJNSC_ILi8EEESH_EEENSB_IJSH_SD_EEEEEEEvEENS11_INSA_13SM90_TMA_LOADES1C_vEEEENS_8epilogue10collective18CollectiveEpilogueINS1H_23Sm100TmaWarpSpecializedILi3ELi2ELi32ELb1ELb0EEEJSJ_NSB_IJNST_ISG_SD_EENST_INSC_ILi32EEESD_EEEEESK_NSB_IJNSB_IJllllEEESD_SU_EEESK_S1R_NS1H_6fusion15FusionCallbacksIS1L_NS1S_17LinearCombinationISK_fSK_fLNS_15FloatRoundStyleE2EEESJ_S1P_JEEENSA_5SM1004TMEM4LOAD26SM100_TMEM_LOAD_32dp32b32xES12_NS13_INS14_ILi2ELi4ELi3EEES17_NST_INSB_IJS18_S1N_EEENSB_IJS1N_SD_EEEEEEENSA_39AutoVectorizingCopyWithAssumedAlignmentILi128EEENSA_21SM90_TMA_STORE_IM2COLES26_S28_S28_EEEvvEEEEvNT_6ParamsE) ;  /* 0xffffff7002e07950 */ /* 0x000fea0003c3ffff */
        .weak           $__internal_2_$__cuda_sm10x_tcgen05_guardrail_trap_unallocated_columns_being_dealloced
        .type           $__internal_2_$__cuda_sm10x_tcgen05_guardrail_trap_unallocated_columns_being_dealloced,@function
        .size           $__internal_2_$__cuda_sm10x_tcgen05_guardrail_trap_unallocated_columns_being_dealloced,(.L_x_155 - $__internal_2_$__cuda_sm10x_tcgen05_guardrail_trap_unallocated_columns_being_dealloced)
$__internal_2_$__cuda_sm10x_tcgen05_guardrail_trap_unallocated_columns_being_dealloced:
[----:B------:R-:W-:Y:S05]  /*8c80*/  BPT.TRAP 0x1 ;  /* 0x000000040000795c */ /* 0x000fea0000300000 */
[----:B------:R-:W-:-:S04]  /*8c90*/  MOV R3, 0x0 ;  /* 0x0000000000037802 */ /* 0x000fc80000000f00 */
[----:B------:R-:W-:Y:S05]  /*8ca0*/  RET.REL.NODEC R2 `(_ZN7cutlass13device_kernelINS_4conv6kernel13ConvUniversalINS1_16ConvProblemShapeILNS1_8OperatorE0ELi3EEENS1_10collective14CollectiveConvINS1_47MainloopSm100TmaUmmaWarpSpecializedImplicitGemmILS5_0ELi8ELi3ELi1ELi2EN4cute5tupleIJNSA_1CILi1EEESD_SD_EEEEENSB_IJNSC_ILi128EEENSC_ILi64EEENSB_IJSH_EEEEEENS_6half_tESK_NSA_8TiledMMAINSA_8MMA_AtomIJNSA_20SM100_MMA_F16BF16_SSISK_SK_fLi128ELi64ELNSA_4UMMA5MajorE0ELSP_0ELNSO_7ScaleInE0ELSQ_0EEEEEENSA_6LayoutISE_NSB_IJNSC_ILi0EEESU_SU_EEEEENSB_IJNSA_10UnderscoreESX_SX_EEEEENS7_6detail27Sm100ImplicitGemmTileTraitsINSA_20SM90_TMA_LOAD_IM2COLENSA_14ComposedLayoutINSA_7SwizzleILi3ELi4ELi3EEENSA_18smem_ptr_flag_bitsILi16EEENST_INSB_IJNSC_ILi8EEESH_EEENSB_IJSH_SD_EEEEEEEvEENS11_INSA_13SM90_TMA_LOADES1C_vEEEENS_8epilogue10collective18CollectiveEpilogueINS1H_23Sm100TmaWarpSpecializedILi3ELi2ELi32ELb1ELb0EEEJSJ_NSB_IJNST_ISG_SD_EENST_INSC_ILi32EEESD_EEEEESK_NSB_IJNSB_IJllllEEESD_SU_EEESK_S1R_NS1H_6fusion15FusionCallbacksIS1L_NS1S_17LinearCombinationISK_fSK_fLNS_15FloatRoundStyleE2EEESJ_S1P_JEEENSA_5SM1004TMEM4LOAD26SM100_TMEM_LOAD_32dp32b32xES12_NS13_INS14_ILi2ELi4ELi3EEES17_NST_INSB_IJS18_S1N_EEENSB_IJS1N_SD_EEEEEEENSA_39AutoVectorizingCopyWithAssumedAlignmentILi128EEENSA_21SM90_TMA_STORE_IM2COLES26_S28_S28_EEEvvEEEEvNT_6ParamsE) ;  /* 0xffffff7002d47950 */ /* 0x000fea0003c3ffff */
.L_x_154:
[----:B------:R-:W-:-:S00]  /*8cb0*/  BRA `(.L_x_154) ;  /* 0xfffffffc00fc7947 */ /* 0x000fc0000383ffff */
[----:B------:R-:W-:-:S00]  /*8cc0*/  NOP ;  /* 0x0000000000007918 */ /* 0x000fc00000000000 */
        /* <DEDUP_REMOVED lines=11> */
.L_x_155:


//--------------------- .nv.global.init           --------------------------
	.section	.nv.global.init,"aw",@progbits
.nv.global.init:
	.type		$str$29,@object
	.size		$str$29,($str$30 - $str$29)
$str$29:
        /*0000*/ 	.byte	0x28, 0x61, 0x64, 0x64, 0x72, 0x65, 0x73, 0x73, 0x20, 0x26, 0x20, 0x6d, 0x61, 0x73, 0x6b, 0x29
        /*0010*/ 	.byte	0x20, 0x3d, 0x3d, 0x20, 0x30, 0x00
	.type		$str$30,@object
	.size		$str$30,($str$28 - $str$30)
$str$30:
        /*0016*/ 	.byte	0x2f, 0x74, 0x6d, 0x70, 0x2f, 0x63, 0x75, 0x74, 0x6c, 0x61, 0x73, 0x73, 0x5f, 0x73, 0x77, 0x65
        /*0026*/ 	.byte	0x65, 0x70, 0x5f, 0x73, 0x72, 0x63, 0x2f, 0x69, 0x6e, 0x63, 0x6c, 0x75, 0x64, 0x65, 0x2f, 0x63
        /*0036*/ 	.byte	0x75, 0x74, 0x65, 0x2f, 0x70, 0x6f, 0x69, 0x6e, 0x74, 0x65, 0x72, 0x5f, 0x66, 0x6c, 0x61, 0x67
        /*0046*/ 	.byte	0x67, 0x65, 0x64, 0x2e, 0x68, 0x70, 0x70, 0x00
	.type		$str$28,@object
	.size		$str$28,($str$27 - $str$28)
$str$28:
        /*004e*/ 	.byte	0x2f, 0x74, 0x6d, 0x70, 0x2f, 0x63, 0x75, 0x74, 0x6c, 0x61, 0x73, 0x73, 0x5f, 0x73, 0x77, 0x65
        /*005e*/ 	.byte	0x65, 0x70, 0x5f, 0x73, 0x72, 0x63, 0x2f, 0x69, 0x6e, 0x63, 0x6c, 0x75, 0x64, 0x65, 0x2f, 0x63
        /*006e*/ 	.byte	0x75, 0x74, 0x65, 0x2f, 0x61, 0x74, 0x6f, 0x6d, 0x2f, 0x63, 0x6f, 0x70, 0x79, 0x5f, 0x74, 0x72
        /*007e*/ 	.byte	0x61, 0x69, 0x74, 0x73, 0x5f, 0x73, 0x6d, 0x31, 0x30, 0x30, 0x2e, 0x68, 0x70, 0x70, 0x00
	.type		$str$27,@object
	.size		$str$27,(__unnamed_1 - $str$27)
$str$27:
        /*008d*/ 	.byte	0x28, 0x28, 0x75, 0x69, 0x6e, 0x74, 0x33, 0x32, 0x5f, 0x74, 0x28, 0x74, 0x68, 0x72, 0x65, 0x61
        /*009d*/ 	.byte	0x64, 0x49, 0x64, 0x78, 0x2e, 0x78, 0x29, 0x20, 0x2f, 0x20, 0x33, 0x32, 0x29, 0x20, 0x25, 0x20
        /*00ad*/ 	.byte	0x34, 0x29, 0x20, 0x3d, 0x3d, 0x20, 0x28, 0x28, 0x28, 0x74, 0x6d, 0x65, 0x6d, 0x5f, 0x61, 0x64
        /*00bd*/ 	.byte	0x64, 0x72, 0x20, 0x3e, 0x3e, 0x20, 0x31, 0x36, 0x29, 0x20, 0x2f, 0x20, 0x33, 0x32, 0x29, 0x20
        /*00cd*/ 	.byte	0x25, 0x20, 0x34, 0x29, 0x00
	.type		__unnamed_1,@object
	.size		__unnamed_1,(__unnamed_2 - __unnamed_1)
__unnamed_1:
        /*00d2*/ 	.byte	0x61, 0x75, 0x74, 0x6f, 0x20, 0x63, 0x75, 0x74, 0x65, 0x3a, 0x3a, 0x61, 0x73, 0x5f, 0x70, 0x6f
        /* <DEDUP_REMOVED lines=24> */
        /*0262*/ 	.byte	0x3e, 0x3e, 0x3e, 0x3e, 0x5d, 0x00
	.type		__unnamed_2,@object
	.size		__unnamed_2,(.L_2 - __unnamed_2)
__unnamed_2:
        /* <DEDUP_REMOVED lines=42> */
        /*0508*/ 	.byte	0x3e, 0x3e, 0x5d, 0x00
.L_2:


//--------------------- .nv.shared._ZN7cutlass13device_kernelINS_4conv6kernel13ConvUniversalINS1_16ConvProblemShapeILNS1_8OperatorE0ELi3EEENS1_10collective14CollectiveConvINS1_47MainloopSm100TmaUmmaWarpSpecializedImplicitGemmILS5_0ELi8ELi3ELi1ELi2EN4cute5tupleIJNSA_1CILi1EEESD_SD_EEEEENSB_IJNSC_ILi128EEENSC_ILi64EEENSB_IJSH_EEEEEENS_6half_tESK_NSA_8TiledMMAINSA_8MMA_AtomIJNSA_20SM100_MMA_F16BF16_SSISK_SK_fLi128ELi64ELNSA_4UMMA5MajorE0ELSP_0ELNSO_7ScaleInE0ELSQ_0EEEEEENSA_6LayoutISE_NSB_IJNSC_ILi0EEESU_SU_EEEEENSB_IJNSA_10UnderscoreESX_SX_EEEEENS7_6detail27Sm100ImplicitGemmTileTraitsINSA_20SM90_TMA_LOAD_IM2COLENSA_14ComposedLayoutINSA_7SwizzleILi3ELi4ELi3EEENSA_18smem_ptr_flag_bitsILi16EEENST_INSB_IJNSC_ILi8EEESH_EEENSB_IJSH_SD_EEEEEEEvEENS11_INSA_13SM90_TMA_LOADES1C_vEEEENS_8epilogue10collective18CollectiveEpilogueINS1H_23Sm100TmaWarpSpecializedILi3ELi2ELi32ELb1ELb0EEEJSJ_NSB_IJNST_ISG_SD_EENST_INSC_ILi32EEESD_EEEEESK_NSB_IJNSB_IJllllEEESD_SU_EEESK_S1R_NS1H_6fusion15FusionCallbacksIS1L_NS1S_17LinearCombinationISK_fSK_fLNS_15FloatRoundStyleE2EEESJ_S1P_JEEENSA_5SM1004TMEM4LOAD26SM100_TMEM_LOAD_32dp32b32xES12_NS13_INS14_ILi2ELi4ELi3EEES17_NST_INSB_IJS18_S1N_EEENSB_IJS1N_SD_EEEEEEENSA_39AutoVectorizingCopyWithAssumedAlignmentILi128EEENSA_21SM90_TMA_STORE_IM2COLES26_S28_S28_EEEvvEEEEvNT_6ParamsE --------------------------
	.section	.nv.shared._ZN7cutlass13device_kernelINS_4conv6kernel13ConvUniversalINS1_16ConvProblemShapeILNS1_8OperatorE0ELi3EEENS1_10collective14CollectiveConvINS1_47MainloopSm100TmaUmmaWarpSpecializedImplicitGemmILS5_0ELi8ELi3ELi1ELi2EN4cute5tupleIJNSA_1CILi1EEESD_SD_EEEEENSB_IJNSC_ILi128EEENSC_ILi64EEENSB_IJSH_EEEEEENS_6half_tESK_NSA_8TiledMMAINSA_8MMA_AtomIJNSA_20SM100_MMA_F16BF16_SSISK_SK_fLi128ELi64ELNSA_4UMMA5MajorE0ELSP_0ELNSO_7ScaleInE0ELSQ_0EEEEEENSA_6LayoutISE_NSB_IJNSC_ILi0EEESU_SU_EEEEENSB_IJNSA_10UnderscoreESX_SX_EEEEENS7_6detail27Sm100ImplicitGemmTileTraitsINSA_20SM90_TMA_LOAD_IM2COLENSA_14ComposedLayoutINSA_7SwizzleILi3ELi4ELi3EEENSA_18smem_ptr_flag_bitsILi16EEENST_INSB_IJNSC_ILi8EEESH_EEENSB_IJSH_SD_EEEEEEEvEENS11_INSA_13SM90_TMA_LOADES1C_vEEEENS_8epilogue10collective18CollectiveEpilogueINS1H_23Sm100TmaWarpSpecializedILi3ELi2ELi32ELb1ELb0EEEJSJ_NSB_IJNST_ISG_SD_EENST_INSC_ILi32EEESD_EEEEESK_NSB_IJNSB_IJllllEEESD_SU_EEESK_S1R_NS1H_6fusion15FusionCallbacksIS1L_NS1S_17LinearCombinationISK_fSK_fLNS_15FloatRoundStyleE2EEESJ_S1P_JEEENSA_5SM1004TMEM4LOAD26SM100_TMEM_LOAD_32dp32b32xES12_NS13_INS14_ILi2ELi4ELi3EEES17_NST_INSB_IJS18_S1N_EEENSB_IJS1N_SD_EEEEEEENSA_39AutoVectorizingCopyWithAssumedAlignmentILi128EEENSA_21SM90_TMA_STORE_IM2COLES26_S28_S28_EEEvvEEEEvNT_6ParamsE,"aw",@nobits
	.sectionflags	@""
	.align	16
	.zero		1024


//--------------------- .nv.shared.reserved.0     --------------------------
	.section	.nv.shared.reserved.0,"aw",@nobits
	.weak		__nv_reservedSMEM_offset_0_alias
	.size		__nv_reservedSMEM_offset_0_alias, 0, 64
	.other		__nv_reservedSMEM_offset_0_alias,@"STO_CUDA_RESERVED_SHARED STV_DEFAULT"
__nv_reservedSMEM_offset_0_alias:
	.zero		0
.nv.shared.reserved.0:
	.zero		64
	.weak		__nv_reservedSMEM_tcgen05_partition
	.type		__nv_reservedSMEM_tcgen05_partition,@object
	.size		__nv_reservedSMEM_tcgen05_partition,(.L_0 - __nv_reservedSMEM_tcgen05_partition)
__nv_reservedSMEM_tcgen05_partition:
	.zero		32
.L_0:


//--------------------- .nv.global                --------------------------
	.section	.nv.global,"aw",@nobits
.nv.global:
	.type		_ZN39_INTERNAL_a3b44e92_4_k_cu_a7513dfc_30624cute1_E,@object
	.size		_ZN39_INTERNAL_a3b44e92_4_k_cu_a7513dfc_30624cute1_E,(_ZN39_INTERNAL_a3b44e92_4_k_cu_a7513dfc_30624cuda3std3__45__cpo6cbeginE - _ZN39_INTERNAL_a3b44e92_4_k_cu_a7513dfc_30624cute1_E)
_ZN39_INTERNAL_a3b44e92_4_k_cu_a7513dfc_30624cute1_E:
	.zero		1
	.type		_ZN39_INTERNAL_a3b44e92_4_k_cu_a7513dfc_30624cuda3std3__45__cpo6cbeginE,@object
	.size		_ZN39_INTERNAL_a3b44e92_4_k_cu_a7513dfc_30624cuda3std3__45__cpo6cbeginE,(_ZN39_INTERNAL_a3b44e92_4_k_cu_a7513dfc_30624cuda3std3__48in_placeE - _ZN39_INTERNAL_a3b44e92_4_k_cu_a7513dfc_30624cuda3std3__45__cpo6cbeginE)
_ZN39_INTERNAL_a3b44e92_4_k_cu_a7513dfc_30624cuda3std3__45__cpo6cbeginE:
	.zero		1
	.type		_ZN39_INTERNAL_a3b44e92_4_k_cu_a7513dfc_30624cuda3std3__48in_placeE,@object
	.size		_ZN39_INTERNAL_a3b44e92_4_k_cu_a7513dfc_30624cuda3std3__48in_placeE,(_ZN39_INTERNAL_a3b44e92_4_k_cu_a7513dfc_30624cuda3std6ranges3__45__cpo9iter_moveE - _ZN39_INTERNAL_a3b44e92_4_k_cu_a7513dfc_30624cuda3std3__48in_placeE)
_ZN39_INTERNAL_a3b44e92_4_k_cu_a7513dfc_30624cuda3std3__48in_placeE:
	.zero		1
	.type		_ZN39_INTERNAL_a3b44e92_4_k_cu_a7513dfc_30624cuda3std6ranges3__45__cpo9iter_moveE,@object
	.size		_ZN39_INTERNAL_a3b44e92_4_k_cu_a7513dfc_30624cuda3std6ranges3__45__cpo9iter_moveE,(_ZN39_INTERNAL_a3b44e92_4_k_cu_a7513dfc_30624cuda3std3__45__cpo5beginE - _ZN39_INTERNAL_a3b44e92_4_k_cu_a7513dfc_30624cuda3std6ranges3__45__cpo9iter_moveE)
_ZN39_INTERNAL_a3b44e92_4_k_cu_a7513dfc_30624cuda3std6ranges3__45__cpo9iter_moveE:
	.zero		1
	.type		_ZN39_INTERNAL_a3b44e92_4_k_cu_a7513dfc_30624cuda3std3__45__cpo5beginE,@object
	.size		_ZN39_INTERNAL_a3b44e92_4_k_cu_a7513dfc_30624cuda3std3__45__cpo5beginE,(_ZN39_INTERNAL_a3b44e92_4_k_cu_a7513dfc_30624cuda3std3__441_GLOBAL__N__a3b44e92_4_k_cu_a7513dfc_30626ignoreE - _ZN39_INTERNAL_a3b44e92_4_k_cu_a7513dfc_30624cuda3std3__45__cpo5beginE)
_ZN39_INTERNAL_a3b44e92_4_k_cu_a7513dfc_30624cuda3std3__45__cpo5beginE:
	.zero		1
	.type		_ZN39_INTERNAL_a3b44e92_4_k_cu_a7513dfc_30624cuda3std3__441_GLOBAL__N__a3b44e92_4_k_cu_a7513dfc_30626ignoreE,@object
	.size		_ZN39_INTERNAL_a3b44e92_4_k_cu_a7513dfc_30624cuda3std3__441_GLOBAL__N__a3b44e92_4_k_cu_a7513dfc_30626ignoreE,(_ZN39_INTERNAL_a3b44e92_4_k_cu_a7513dfc_30624cute7productE - _ZN39_INTERNAL_a3b44e92_4_k_cu_a7513dfc_30624cuda3std3__441_GLOBAL__N__a3b44e92_4_k_cu_a7513dfc_30626ignoreE)
_ZN39_INTERNAL_a3b44e92_4_k_cu_a7513dfc_30624cuda3std3__441_GLOBAL__N__a3b44e92_4_k_cu_a7513dfc_30626ignoreE:
	.zero		1
	.type		_ZN39_INTERNAL_a3b44e92_4_k_cu_a7513dfc_30624cute7productE,@object
	.size		_ZN39_INTERNAL_a3b44e92_4_k_cu_a7513dfc_30624cute7productE,(_ZN39_INTERNAL_a3b44e92_4_k_cu_a7513dfc_30624cuda3std3__45__cpo3endE - _ZN39_INTERNAL_a3b44e92_4_k_cu_a7513dfc_30624cute7productE)
_ZN39_INTERNAL_a3b44e92_4_k_cu_a7513dfc_30624cute7productE:
	.zero		1
	.type		_ZN39_INTERNAL_a3b44e92_4_k_cu_a7513dfc_30624cuda3std3__45__cpo3endE,@object
	.size		_ZN39_INTERNAL_a3b44e92_4_k_cu_a7513dfc_30624cuda3std3__45__cpo3endE,(_ZN39_INTERNAL_a3b44e92_4_k_cu_a7513dfc_30624cuda3std3__419piecewise_constructE - _ZN39_INTERNAL_a3b44e92_4_k_cu_a7513dfc_30624cuda3std3__45__cpo3endE)
_ZN39_INTERNAL_a3b44e92_4_k_cu_a7513dfc_30624cuda3std3__45__cpo3endE:
	.zero		1
	.type		_ZN39_INTERNAL_a3b44e92_4_k_cu_a7513dfc_30624cuda3std3__419piecewise_constructE,@object
	.size		_ZN39_INTERNAL_a3b44e92_4_k_cu_a7513dfc_30624cuda3std3__419piecewise_constructE,(_ZN39_INTERNAL_a3b44e92_4_k_cu_a7513dfc_30624cuda3std3__45__cpo4cendE - _ZN39_INTERNAL_a3b44e92_4_k_cu_a7513dfc_30624cuda3std3__419piecewise_constructE)
_ZN39_INTERNAL_a3b44e92_4_k_cu_a7513dfc_30624cuda3std3__419piecewise_constructE:
	.zero		1
	.type		_ZN39_INTERNAL_a3b44e92_4_k_cu_a7513dfc_30624cuda3std3__45__cpo4cendE,@object
	.size		_ZN39_INTERNAL_a3b44e92_4_k_cu_a7513dfc_30624cuda3std3__45__cpo4cendE,(_ZN39_INTERNAL_a3b44e92_4_k_cu_a7513dfc_30624cuda3std6ranges3__45__cpo4swapE - _ZN39_INTERNAL_a3b44e92_4_k_cu_a7513dfc_30624cuda3std3__45__cpo4cendE)
_ZN39_INTERNAL_a3b44e92_4_k_cu_a7513dfc_30624cuda3std3__45__cpo4cendE:
	.zero		1
	.type		_ZN39_INTERNAL_a3b44e92_4_k_cu_a7513dfc_30624cuda3std6ranges3__45__cpo4swapE,@object
	.size		_ZN39_INTERNAL_a3b44e92_4_k_cu_a7513dfc_30624cuda3std6ranges3__45__cpo4swapE,(.L_10 - _ZN39_INTERNAL_a3b44e92_4_k_cu_a7513dfc_30624cuda3std6ranges3__45__cpo4swapE)
_ZN39_INTERNAL_a3b44e92_4_k_cu_a7513dfc_30624cuda3std6ranges3__45__cpo4swapE:
	.zero		1
.L_10:


//--------------------- .nv.constant0._ZN7cutlass13device_kernelINS_4conv6kernel13ConvUniversalINS1_16ConvProblemShapeILNS1_8OperatorE0ELi3EEENS1_10collective14CollectiveConvINS1_47MainloopSm100TmaUmmaWarpSpecializedImplicitGemmILS5_0ELi8ELi3ELi1ELi2EN4cute5tupleIJNSA_1CILi1EEESD_SD_EEEEENSB_IJNSC_ILi128EEENSC_ILi64EEENSB_IJSH_EEEEEENS_6half_tESK_NSA_8TiledMMAINSA_8MMA_AtomIJNSA_20SM100_MMA_F16BF16_SSISK_SK_fLi128ELi64ELNSA_4UMMA5MajorE0ELSP_0ELNSO_7ScaleInE0ELSQ_0EEEEEENSA_6LayoutISE_NSB_IJNSC_ILi0EEESU_SU_EEEEENSB_IJNSA_10UnderscoreESX_SX_EEEEENS7_6detail27Sm100ImplicitGemmTileTraitsINSA_20SM90_TMA_LOAD_IM2COLENSA_14ComposedLayoutINSA_7SwizzleILi3ELi4ELi3EEENSA_18smem_ptr_flag_bitsILi16EEENST_INSB_IJNSC_ILi8EEESH_EEENSB_IJSH_SD_EEEEEEEvEENS11_INSA_13SM90_TMA_LOADES1C_vEEEENS_8epilogue10collective18CollectiveEpilogueINS1H_23Sm100TmaWarpSpecializedILi3ELi2ELi32ELb1ELb0EEEJSJ_NSB_IJNST_ISG_SD_EENST_INSC_ILi32EEESD_EEEEESK_NSB_IJNSB_IJllllEEESD_SU_EEESK_S1R_NS1H_6fusion15FusionCallbacksIS1L_NS1S_17LinearCombinationISK_fSK_fLNS_15FloatRoundStyleE2EEESJ_S1P_JEEENSA_5SM1004TMEM4LOAD26SM100_TMEM_LOAD_32dp32b32xES12_NS13_INS14_ILi2ELi4ELi3EEES17_NST_INSB_IJS18_S1N_EEENSB_IJS1N_SD_EEEEEEENSA_39AutoVectorizingCopyWithAssumedAlignmentILi128EEENSA_21SM90_TMA_STORE_IM2COLES26_S28_S28_EEEvvEEEEvNT_6ParamsE --------------------------
	.section	.nv.constant0._ZN7cutlass13device_kernelINS_4conv6kernel13ConvUniversalINS1_16ConvProblemShapeILNS1_8OperatorE0ELi3EEENS1_10collective14CollectiveConvINS1_47MainloopSm100TmaUmmaWarpSpecializedImplicitGemmILS5_0ELi8ELi3ELi1ELi2EN4cute5tupleIJNSA_1CILi1EEESD_SD_EEEEENSB_IJNSC_ILi128EEENSC_ILi64EEENSB_IJSH_EEEEEENS_6half_tESK_NSA_8TiledMMAINSA_8MMA_AtomIJNSA_20SM100_MMA_F16BF16_SSISK_SK_fLi128ELi64ELNSA_4UMMA5MajorE0ELSP_0ELNSO_7ScaleInE0ELSQ_0EEEEEENSA_6LayoutISE_NSB_IJNSC_ILi0EEESU_SU_EEEEENSB_IJNSA_10UnderscoreESX_SX_EEEEENS7_6detail27Sm100ImplicitGemmTileTraitsINSA_20SM90_TMA_LOAD_IM2COLENSA_14ComposedLayoutINSA_7SwizzleILi3ELi4ELi3EEENSA_18smem_ptr_flag_bitsILi16EEENST_INSB_IJNSC_ILi8EEESH_EEENSB_IJSH_SD_EEEEEEEvEENS11_INSA_13SM90_TMA_LOADES1C_vEEEENS_8epilogue10collective18CollectiveEpilogueINS1H_23Sm100TmaWarpSpecializedILi3ELi2ELi32ELb1ELb0EEEJSJ_NSB_IJNST_ISG_SD_EENST_INSC_ILi32EEESD_EEEEESK_NSB_IJNSB_IJllllEEESD_SU_EEESK_S1R_NS1H_6fusion15FusionCallbacksIS1L_NS1S_17LinearCombinationISK_fSK_fLNS_15FloatRoundStyleE2EEESJ_S1P_JEEENSA_5SM1004TMEM4LOAD26SM100_TMEM_LOAD_32dp32b32xES12_NS13_INS14_ILi2ELi4ELi3EEES17_NST_INSB_IJS18_S1N_EEENSB_IJS1N_SD_EEEEEEENSA_39AutoVectorizingCopyWithAssumedAlignmentILi128EEENSA_21SM90_TMA_STORE_IM2COLES26_S28_S28_EEEvvEEEEvNT_6ParamsE,"a",@progbits
	.sectionflags	@""
	.align	4
.nv.constant0._ZN7cutlass13device_kernelINS_4conv6kernel13ConvUniversalINS1_16ConvProblemShapeILNS1_8OperatorE0ELi3EEENS1_10collective14CollectiveConvINS1_47MainloopSm100TmaUmmaWarpSpecializedImplicitGemmILS5_0ELi8ELi3ELi1ELi2EN4cute5tupleIJNSA_1CILi1EEESD_SD_EEEEENSB_IJNSC_ILi128EEENSC_ILi64EEENSB_IJSH_EEEEEENS_6half_tESK_NSA_8TiledMMAINSA_8MMA_AtomIJNSA_20SM100_MMA_F16BF16_SSISK_SK_fLi128ELi64ELNSA_4UMMA5MajorE0ELSP_0ELNSO_7ScaleInE0ELSQ_0EEEEEENSA_6LayoutISE_NSB_IJNSC_ILi0EEESU_SU_EEEEENSB_IJNSA_10UnderscoreESX_SX_EEEEENS7_6detail27Sm100ImplicitGemmTileTraitsINSA_20SM90_TMA_LOAD_IM2COLENSA_14ComposedLayoutINSA_7SwizzleILi3ELi4ELi3EEENSA_18smem_ptr_flag_bitsILi16EEENST_INSB_IJNSC_ILi8EEESH_EEENSB_IJSH_SD_EEEEEEEvEENS11_INSA_13SM90_TMA_LOADES1C_vEEEENS_8epilogue10collective18CollectiveEpilogueINS1H_23Sm100TmaWarpSpecializedILi3ELi2ELi32ELb1ELb0EEEJSJ_NSB_IJNST_ISG_SD_EENST_INSC_ILi32EEESD_EEEEESK_NSB_IJNSB_IJllllEEESD_SU_EEESK_S1R_NS1H_6fusion15FusionCallbacksIS1L_NS1S_17LinearCombinationISK_fSK_fLNS_15FloatRoundStyleE2EEESJ_S1P_JEEENSA_5SM1004TMEM4LOAD26SM100_TMEM_LOAD_32dp32b32xES12_NS13_INS14_ILi2ELi4ELi3EEES17_NST_INSB_IJS18_S1N_EEENSB_IJS1N_SD_EEEEEEENSA_39AutoVectorizingCopyWithAssumedAlignmentILi128EEENSA_21SM90_TMA_STORE_IM2COLES26_S28_S28_EEEvvEEEEvNT_6ParamsE:
	.zero		3200


//--------------------- SYMBOLS --------------------------

	.type		.nv.reservedSmem.offset0,@object
	.size		.nv.reservedSmem.offset0,0x4
	.type		.nv.reservedSmem.cap,@object
	.size		.nv.reservedSmem.cap,0x4
	.type		__assertfail,@function
